	.target	sm_90a

	.elftype	@"ET_EXEC"


//--------------------- .note.nv.tkinfo           --------------------------
	.section	.note.nv.tkinfo,"",@"SHT_NOTE"
	.sectionflags	@"SHF_NOTE_NV_TKINFO"
	.tkinfo
        /*0018*/ 	.word	0x00000002
        /*0030*/ 	.string	""
        /*0030*/ 	.string	"ptxas"
        /*0030*/ 	.string	"Cuda compilation tools, release 13.0, V13.0.88"
        /*0030*/ 	.string	"Build cuda_13.0.r13.0/compiler.36424714_0"
        /*0030*/ 	.string	"-v  -suppress-debug-info  -lineinfo  -arch sm_90a "



//--------------------- .note.nv.cuinfo           --------------------------
	.section	.note.nv.cuinfo,"",@"SHT_NOTE"
	.sectionflags	@"SHF_NOTE_NV_CUINFO"
        /*0018*/ 	.short	0x0002
        /*001a*/ 	.short	0x005a
        /*001c*/ 	.short	0x0082
	.zero		2


//--------------------- .nv.info                  --------------------------
	.section	.nv.info,"",@"SHT_CUDA_INFO"
	.align	4


	//----- nvinfo : EIATTR_REGCOUNT
	.align		4
        /*0000*/ 	.byte	0x04, 0x2f
        /*0002*/ 	.short	(.L_1 - .L_0)
	.align		4
.L_0:
        /*0004*/ 	.word	index@(matmul_kernel)
        /*0008*/ 	.word	0x000000bc


	//----- nvinfo : EIATTR_FRAME_SIZE
	.align		4
.L_1:
        /*000c*/ 	.byte	0x04, 0x11
        /*000e*/ 	.short	(.L_3 - .L_2)
	.align		4
.L_2:
        /*0010*/ 	.word	index@(matmul_kernel)
        /*0014*/ 	.word	0x00000000


	//----- nvinfo : EIATTR_MIN_STACK_SIZE
	.align		4
.L_3:
        /*0018*/ 	.byte	0x04, 0x12
        /*001a*/ 	.short	(.L_5 - .L_4)
	.align		4
.L_4:
        /*001c*/ 	.word	index@(matmul_kernel)
        /*0020*/ 	.word	0x00000000
.L_5:


//--------------------- .nv.compat                --------------------------
	.section	.nv.compat,"",@"SHT_CUDA_COMPAT_INFO"
	.align	4
        /*0000*/ 	.byte	0x02, 0x09, 0x01, 0x00, 0x02, 0x02, 0x04, 0x00, 0x02, 0x05, 0x05, 0x00, 0x03, 0x07, 0x01, 0x01
        /*0010*/ 	.byte	0x02, 0x03, 0x00, 0x00, 0x02, 0x06, 0x01, 0x00, 0x04, 0x0b, 0x08, 0x00, 0x00, 0x00, 0x00, 0x00
        /*0020*/ 	.byte	0x00, 0x00, 0x00, 0x00


//--------------------- .nv.info.matmul_kernel    --------------------------
	.section	.nv.info.matmul_kernel,"",@"SHT_CUDA_INFO"
	.sectionflags	@""
	.align	4


	//----- nvinfo : EIATTR_CUDA_API_VERSION
	.align		4
        /*0000*/ 	.byte	0x04, 0x37
        /*0002*/ 	.short	(.L_7 - .L_6)
.L_6:
        /*0004*/ 	.word	0x00000082


	//----- nvinfo : EIATTR_KPARAM_INFO
	.align		4
.L_7:
        /*0008*/ 	.byte	0x04, 0x17
        /*000a*/ 	.short	(.L_9 - .L_8)
.L_8:
        /*000c*/ 	.word	0x00000000
        /*0010*/ 	.short	0x000d
        /*0012*/ 	.short	0x0048
        /*0014*/ 	.byte	0x00, 0xf4, 0x21, 0x00


	//----- nvinfo : EIATTR_KPARAM_INFO
	.align		4
.L_9:
        /*0018*/ 	.byte	0x04, 0x17
        /*001a*/ 	.short	(.L_11 - .L_10)
.L_10:
        /*001c*/ 	.word	0x00000000
        /*0020*/ 	.short	0x000c
        /*0022*/ 	.short	0x0040
        /*0024*/ 	.byte	0x00, 0xf4, 0x21, 0x00


	//----- nvinfo : EIATTR_KPARAM_INFO
	.align		4
.L_11:
        /*0028*/ 	.byte	0x04, 0x17
        /*002a*/ 	.short	(.L_13 - .L_12)
.L_12:
        /*002c*/ 	.word	0x00000000
        /*0030*/ 	.short	0x000b
        /*0032*/ 	.short	0x0038
        /*0034*/ 	.byte	0x00, 0xf0, 0x11, 0x00


	//----- nvinfo : EIATTR_KPARAM_INFO
	.align		4
.L_13:
        /*0038*/ 	.byte	0x04, 0x17
        /*003a*/ 	.short	(.L_15 - .L_14)
.L_14:
        /*003c*/ 	.word	0x00000000
        /*0040*/ 	.short	0x000a
        /*0042*/ 	.short	0x0034
        /*0044*/ 	.byte	0x00, 0xf0, 0x11, 0x00


	//----- nvinfo : EIATTR_KPARAM_INFO
	.align		4
.L_15:
        /*0048*/ 	.byte	0x04, 0x17
        /*004a*/ 	.short	(.L_17 - .L_16)
.L_16:
        /*004c*/ 	.word	0x00000000
        /*0050*/ 	.short	0x0009
        /*0052*/ 	.short	0x0030
        /*0054*/ 	.byte	0x00, 0xf0, 0x11, 0x00


	//----- nvinfo : EIATTR_KPARAM_INFO
	.align		4
.L_17:
        /*0058*/ 	.byte	0x04, 0x17
        /*005a*/ 	.short	(.L_19 - .L_18)
.L_18:
        /*005c*/ 	.word	0x00000000
        /*0060*/ 	.short	0x0008
        /*0062*/ 	.short	0x002c
        /*0064*/ 	.byte	0x00, 0xf0, 0x11, 0x00


	//----- nvinfo : EIATTR_KPARAM_INFO
	.align		4
.L_19:
        /*0068*/ 	.byte	0x04, 0x17
        /*006a*/ 	.short	(.L_21 - .L_20)
.L_20:
        /*006c*/ 	.word	0x00000000
        /*0070*/ 	.short	0x0007
        /*0072*/ 	.short	0x0028
        /*0074*/ 	.byte	0x00, 0xf0, 0x11, 0x00


	//----- nvinfo : EIATTR_KPARAM_INFO
	.align		4
.L_21:
        /*0078*/ 	.byte	0x04, 0x17
        /*007a*/ 	.short	(.L_23 - .L_22)
.L_22:
        /*007c*/ 	.word	0x00000000
        /*0080*/ 	.short	0x0006
        /*0082*/ 	.short	0x0024
        /*0084*/ 	.byte	0x00, 0xf0, 0x11, 0x00


	//----- nvinfo : EIATTR_KPARAM_INFO
	.align		4
.L_23:
        /*0088*/ 	.byte	0x04, 0x17
        /*008a*/ 	.short	(.L_25 - .L_24)
.L_24:
        /*008c*/ 	.word	0x00000000
        /*0090*/ 	.short	0x0005
        /*0092*/ 	.short	0x0020
        /*0094*/ 	.byte	0x00, 0xf0, 0x11, 0x00


	//----- nvinfo : EIATTR_KPARAM_INFO
	.align		4
.L_25:
        /*0098*/ 	.byte	0x04, 0x17
        /*009a*/ 	.short	(.L_27 - .L_26)
.L_26:
        /*009c*/ 	.word	0x00000000
        /*00a0*/ 	.short	0x0004
        /*00a2*/ 	.short	0x001c
        /*00a4*/ 	.byte	0x00, 0xf0, 0x11, 0x00


	//----- nvinfo : EIATTR_KPARAM_INFO
	.align		4
.L_27:
        /*00a8*/ 	.byte	0x04, 0x17
        /*00aa*/ 	.short	(.L_29 - .L_28)
.L_28:
        /*00ac*/ 	.word	0x00000000
        /*00b0*/ 	.short	0x0003
        /*00b2*/ 	.short	0x0018
        /*00b4*/ 	.byte	0x00, 0xf0, 0x11, 0x00


	//----- nvinfo : EIATTR_KPARAM_INFO
	.align		4
.L_29:
        /*00b8*/ 	.byte	0x04, 0x17
        /*00ba*/ 	.short	(.L_31 - .L_30)
.L_30:
        /*00bc*/ 	.word	0x00000000
        /*00c0*/ 	.short	0x0002
        /*00c2*/ 	.short	0x0010
        /*00c4*/ 	.byte	0x00, 0xf4, 0x21, 0x00


	//----- nvinfo : EIATTR_KPARAM_INFO
	.align		4
.L_31:
        /*00c8*/ 	.byte	0x04, 0x17
        /*00ca*/ 	.short	(.L_33 - .L_32)
.L_32:
        /*00cc*/ 	.word	0x00000000
        /*00d0*/ 	.short	0x0001
        /*00d2*/ 	.short	0x0008
        /*00d4*/ 	.byte	0x00, 0xf4, 0x21, 0x00


	//----- nvinfo : EIATTR_KPARAM_INFO
	.align		4
.L_33:
        /*00d8*/ 	.byte	0x04, 0x17
        /*00da*/ 	.short	(.L_35 - .L_34)
.L_34:
        /*00dc*/ 	.word	0x00000000
        /*00e0*/ 	.short	0x0000
        /*00e2*/ 	.short	0x0000
        /*00e4*/ 	.byte	0x00, 0xf4, 0x21, 0x00


	//----- nvinfo : EIATTR_SPARSE_MMA_MASK
	.align		4
.L_35:
        /*00e8*/ 	.byte	0x03, 0x50
        /*00ea*/ 	.short	0x0000


	//----- nvinfo : EIATTR_MAXREG_COUNT
	.align		4
        /*00ec*/ 	.byte	0x03, 0x1b
        /*00ee*/ 	.short	0x00ff


	//----- nvinfo : EIATTR_NUM_BARRIERS
	.align		4
        /*00f0*/ 	.byte	0x02, 0x4c
        /*00f2*/ 	.byte	0x01
	.zero		1


	//----- nvinfo : EIATTR_MERCURY_ISA_VERSION
	.align		4
        /*00f4*/ 	.byte	0x03, 0x5f
        /*00f6*/ 	.short	0x0101


	//----- nvinfo : EIATTR_EXIT_INSTR_OFFSETS
	.align		4
        /*00f8*/ 	.byte	0x04, 0x1c
        /*00fa*/ 	.short	(.L_37 - .L_36)


	//   ....[0]....
.L_36:
        /*00fc*/ 	.word	0x00006640


	//   ....[1]....
        /*0100*/ 	.word	0x00006660


	//----- nvinfo : EIATTR_REQNTID
	.align		4
.L_37:
        /*0104*/ 	.byte	0x04, 0x10
        /*0106*/ 	.short	(.L_39 - .L_38)
.L_38:
        /*0108*/ 	.word	0x00000080
        /*010c*/ 	.word	0x00000001
        /*0110*/ 	.word	0x00000001


	//----- nvinfo : EIATTR_CBANK_PARAM_SIZE
	.align		4
.L_39:
        /*0114*/ 	.byte	0x03, 0x19
        /*0116*/ 	.short	0x0050


	//----- nvinfo : EIATTR_PARAM_CBANK
	.align		4
        /*0118*/ 	.byte	0x04, 0x0a
        /*011a*/ 	.short	(.L_41 - .L_40)
	.align		4
.L_40:
        /*011c*/ 	.word	index@(.nv.constant0.matmul_kernel)
        /*0120*/ 	.short	0x0210
        /*0122*/ 	.short	0x0050


	//----- nvinfo : EIATTR_SW_WAR
	.align		4
.L_41:
        /*0124*/ 	.byte	0x04, 0x36
        /*0126*/ 	.short	(.L_43 - .L_42)
.L_42:
        /*0128*/ 	.word	0x00000008
.L_43:


//--------------------- .nv.callgraph             --------------------------
	.section	.nv.callgraph,"",@"SHT_CUDA_CALLGRAPH"
	.align	4
	.sectionentsize	8
	.align		4
        /*0000*/ 	.word	0x00000000
	.align		4
        /*0004*/ 	.word	0xffffffff
	.align		4
        /*0008*/ 	.word	0x00000000
	.align		4
        /*000c*/ 	.word	0xfffffffe
	.align		4
        /*0010*/ 	.word	0x00000000
	.align		4
        /*0014*/ 	.word	0xfffffffd
	.align		4
        /*0018*/ 	.word	0x00000000
	.align		4
        /*001c*/ 	.word	0xfffffffc


//--------------------- .text.matmul_kernel       --------------------------
	.section	.text.matmul_kernel,"ax",@progbits
	.align	128
        .global         matmul_kernel
        .type           matmul_kernel,@function
        .size           matmul_kernel,(.L_x_3 - matmul_kernel)
        .other          matmul_kernel,@"STO_CUDA_ENTRY STV_DEFAULT"
matmul_kernel:
.text.matmul_kernel:
[----:B------:R-:W-:Y:S08]  /*0000*/  LDC R1, c[0x0][0x28] ;  /* 0x00000a00ff017b82 */ /* 0x000ff00000000800 */
[----:B------:R-:W1:Y:S01]  /*0010*/  LDC.64 R4, c[0x0][0x228] ;  /* 0x00008a00ff047b82 */ /* 0x000e620000000a00 */
[----:B------:R-:W2:Y:S01]  /*0020*/  S2R R7, SR_CTAID.X ;  /* 0x0000000000077919 */ /* 0x000ea20000002500 */
[----:B------:R-:W-:Y:S01]  /*0030*/  ULDC UR4, c[0x0][0x240] ;  /* 0x0000900000047ab9 */ /* 0x000fe20000000800 */
[----:B------:R-:W-:Y:S01]  /*0040*/  ULDC.64 UR8, c[0x0][0x210] ;  /* 0x0000840000087ab9 */ /* 0x000fe20000000a00 */
[----:B------:R-:W-:Y:S01]  /*0050*/  ULDC.64 UR14, c[0x0][0x208] ;  /* 0x00008200000e7ab9 */ /* 0x000fe20000000a00 */
[----:B------:R-:W3:Y:S03]  /*0060*/  S2R R106, SR_TID.X ;  /* 0x00000000006a7919 */ /* 0x000ee60000002100 */
[----:B------:R-:W4:Y:S01]  /*0070*/  S2UR UR7, SR_CgaCtaId ;  /* 0x00000000000779c3 */ /* 0x000f220000008800 */
[----:B-1----:R-:W-:Y:S01]  /*0080*/  VIADD R0, R5, 0x3f ;  /* 0x0000003f05007836 */ /* 0x002fe20000000000 */
[----:B------:R-:W-:-:S02]  /*0090*/  IABS R29, R5 ;  /* 0x00000005001d7213 */ /* 0x000fc40000000000 */
[----:B------:R-:W-:Y:S02]  /*00a0*/  IABS R27, R4 ;  /* 0x00000004001b7213 */ /* 0x000fe40000000000 */
[----:B------:R-:W-:-:S04]  /*00b0*/  SHF.R.S32.HI R3, RZ, 0x1f, R0 ;  /* 0x0000001fff037819 */ /* 0x000fc80000011400 */
[----:B------:R-:W-:Y:S02]  /*00c0*/  LEA.HI R3, R3, R0, RZ, 0x6 ;  /* 0x0000000003037211 */ /* 0x000fe400078f30ff */
[----:B--2---:R-:W-:Y:S02]  /*00d0*/  IABS R10, R7 ;  /* 0x00000007000a7213 */ /* 0x004fe40000000000 */
[----:B------:R-:W-:Y:S02]  /*00e0*/  SHF.R.S32.HI R3, RZ, 0x6, R3 ;  /* 0x00000006ff037819 */ /* 0x000fe40000011403 */
[C---:B---3--:R-:W-:Y:S02]  /*00f0*/  LOP3.LUT R163, R106.reuse, 0x3f, RZ, 0xc0, !PT ;  /* 0x0000003f6aa37812 */ /* 0x048fe400078ec0ff */
[----:B------:R-:W-:Y:S01]  /*0100*/  SHF.R.U32.HI R77, RZ, 0x6, R106 ;  /* 0x00000006ff4d7819 */ /* 0x000fe2000001166a */
[----:B------:R-:W-:Y:S01]  /*0110*/  IMAD.SHL.U32 R6, R3, 0x8, RZ ;  /* 0x0000000803067824 */ /* 0x000fe200078e00ff */
[----:B------:R-:W-:-:S02]  /*0120*/  LOP3.LUT R74, R106, 0x1f, RZ, 0xc0, !PT ;  /* 0x0000001f6a4a7812 */ /* 0x000fc400078ec0ff */
[----:B------:R-:W-:Y:S02]  /*0130*/  SGXT.U32 R77, R77, 0x1 ;  /* 0x000000014d4d781a */ /* 0x000fe40000000000 */
[-C--:B------:R-:W-:Y:S02]  /*0140*/  IABS R9, R6.reuse ;  /* 0x0000000600097213 */ /* 0x080fe40000000000 */
[----:B------:R-:W-:Y:S02]  /*0150*/  IABS R12, R6 ;  /* 0x00000006000c7213 */ /* 0x000fe40000000000 */
[----:B------:R-:W1:Y:S01]  /*0160*/  I2F.RP R0, R9 ;  /* 0x0000000900007306 */ /* 0x000e620000209400 */
[C---:B------:R-:W-:Y:S02]  /*0170*/  LOP3.LUT R79, R77.reuse, 0x2, RZ, 0xfc, !PT ;  /* 0x000000024d4f7812 */ /* 0x040fe400078efcff */
[C---:B------:R-:W-:Y:S02]  /*0180*/  LOP3.LUT R81, R77.reuse, 0x4, RZ, 0xfc, !PT ;  /* 0x000000044d517812 */ /* 0x040fe400078efcff */
[----:B------:R-:W-:-:S02]  /*0190*/  LOP3.LUT R85, R77, 0x8, RZ, 0xfc, !PT ;  /* 0x000000084d557812 */ /* 0x000fc400078efcff */
[C---:B------:R-:W-:Y:S02]  /*01a0*/  LOP3.LUT R83, R77.reuse, 0x6, RZ, 0xfc, !PT ;  /* 0x000000064d537812 */ /* 0x040fe400078efcff */
[C---:B------:R-:W-:Y:S02]  /*01b0*/  LOP3.LUT R87, R77.reuse, 0xa, RZ, 0xfc, !PT ;  /* 0x0000000a4d577812 */ /* 0x040fe400078efcff */
[C---:B------:R-:W-:Y:S02]  /*01c0*/  LOP3.LUT R91, R77.reuse, 0xe, RZ, 0xfc, !PT ;  /* 0x0000000e4d5b7812 */ /* 0x040fe400078efcff */
[C---:B------:R-:W-:Y:S01]  /*01d0*/  LOP3.LUT R89, R77.reuse, 0xc, RZ, 0xfc, !PT ;  /* 0x0000000c4d597812 */ /* 0x040fe200078efcff */
[----:B-1----:R-:W1:Y:S01]  /*01e0*/  MUFU.RCP R0, R0 ;  /* 0x0000000000007308 */ /* 0x002e620000001000 */
[C---:B------:R-:W-:Y:S02]  /*01f0*/  LOP3.LUT R93, R77.reuse, 0x10, RZ, 0xfc, !PT ;  /* 0x000000104d5d7812 */ /* 0x040fe400078efcff */
[----:B------:R-:W-:-:S02]  /*0200*/  LOP3.LUT R97, R77, 0x14, RZ, 0xfc, !PT ;  /* 0x000000144d617812 */ /* 0x000fc400078efcff */
[C---:B------:R-:W-:Y:S02]  /*0210*/  LOP3.LUT R95, R77.reuse, 0x12, RZ, 0xfc, !PT ;  /* 0x000000124d5f7812 */ /* 0x040fe400078efcff */
[C---:B------:R-:W-:Y:S02]  /*0220*/  LOP3.LUT R99, R77.reuse, 0x16, RZ, 0xfc, !PT ;  /* 0x000000164d637812 */ /* 0x040fe400078efcff */
[C---:B------:R-:W-:Y:S02]  /*0230*/  LOP3.LUT R103, R77.reuse, 0x1a, RZ, 0xfc, !PT ;  /* 0x0000001a4d677812 */ /* 0x040fe400078efcff */
[C---:B------:R-:W-:Y:S02]  /*0240*/  LOP3.LUT R101, R77.reuse, 0x18, RZ, 0xfc, !PT ;  /* 0x000000184d657812 */ /* 0x040fe400078efcff */
[C---:B------:R-:W-:Y:S02]  /*0250*/  LOP3.LUT R105, R77.reuse, 0x1c, RZ, 0xfc, !PT ;  /* 0x0000001c4d697812 */ /* 0x040fe400078efcff */
[----:B------:R-:W-:Y:S01]  /*0260*/  LOP3.LUT R107, R77, 0x1e, RZ, 0xfc, !PT ;  /* 0x0000001e4d6b7812 */ /* 0x000fe200078efcff */
[----:B-1----:R-:W-:Y:S01]  /*0270*/  VIADD R2, R0, 0xffffffe ;  /* 0x0ffffffe00027836 */ /* 0x002fe20000000000 */
[----:B------:R-:W-:Y:S01]  /*0280*/  LOP3.LUT R82, R106, 0x7f, RZ, 0xc0, !PT ;  /* 0x0000007f6a527812 */ /* 0x000fe200078ec0ff */
[----:B------:R-:W-:-:S02]  /*0290*/  IMAD.MOV R0, RZ, RZ, -R12 ;  /* 0x000000ffff007224 */ /* 0x000fc400078e0a0c */
[----:B------:R1:W2:Y:S02]  /*02a0*/  F2I.FTZ.U32.TRUNC.NTZ R3, R2 ;  /* 0x0000000200037305 */ /* 0x0002a4000021f000 */
[----:B------:R-:W-:Y:S02]  /*02b0*/  IMAD.SHL.U32 R84, R82, 0x4, RZ ;  /* 0x0000000452547824 */ /* 0x000fe400078e00ff */
[----:B-1----:R-:W-:Y:S02]  /*02c0*/  IMAD.MOV.U32 R2, RZ, RZ, RZ ;  /* 0x000000ffff027224 */ /* 0x002fe400078e00ff */
[----:B--2---:R-:W-:-:S04]  /*02d0*/  IMAD.MOV R8, RZ, RZ, -R3 ;  /* 0x000000ffff087224 */ /* 0x004fc800078e0a03 */
[----:B------:R-:W-:Y:S02]  /*02e0*/  IMAD R11, R8, R9, RZ ;  /* 0x00000009080b7224 */ /* 0x000fe400078e02ff */
[----:B------:R-:W-:Y:S02]  /*02f0*/  IMAD.MOV.U32 R8, RZ, RZ, R10 ;  /* 0x000000ffff087224 */ /* 0x000fe400078e000a */
[----:B------:R-:W-:-:S06]  /*0300*/  IMAD.HI.U32 R3, R3, R11, R2 ;  /* 0x0000000b03037227 */ /* 0x000fcc00078e0002 */
[----:B------:R-:W-:-:S04]  /*0310*/  IMAD.HI.U32 R3, R3, R8, RZ ;  /* 0x0000000803037227 */ /* 0x000fc800078e00ff */
[----:B------:R-:W-:-:S05]  /*0320*/  IMAD R0, R3, R0, R8 ;  /* 0x0000000003007224 */ /* 0x000fca00078e0208 */
[----:B------:R-:W-:-:S13]  /*0330*/  ISETP.GT.U32.AND P1, PT, R9, R0, PT ;  /* 0x000000000900720c */ /* 0x000fda0003f24070 */
[----:B------:R-:W-:Y:S02]  /*0340*/  @!P1 IMAD.IADD R0, R0, 0x1, -R9 ;  /* 0x0000000100009824 */ /* 0x000fe400078e0a09 */
[----:B------:R-:W-:Y:S01]  /*0350*/  @!P1 VIADD R3, R3, 0x1 ;  /* 0x0000000103039836 */ /* 0x000fe20000000000 */
[----:B------:R-:W-:Y:S02]  /*0360*/  ISETP.NE.AND P1, PT, R6, RZ, PT ;  /* 0x000000ff0600720c */ /* 0x000fe40003f25270 */
[----:B------:R-:W-:Y:S02]  /*0370*/  ISETP.GE.U32.AND P0, PT, R0, R9, PT ;  /* 0x000000090000720c */ /* 0x000fe40003f06070 */
[----:B------:R-:W-:-:S04]  /*0380*/  LOP3.LUT R0, R7, R6, RZ, 0x3c, !PT ;  /* 0x0000000607007212 */ /* 0x000fc800078e3cff */
[----:B------:R-:W-:Y:S01]  /*0390*/  ISETP.GE.AND P2, PT, R0, RZ, PT ;  /* 0x000000ff0000720c */ /* 0x000fe20003f46270 */
[----:B------:R-:W-:-:S06]  /*03a0*/  VIADD R0, R4, 0x3f ;  /* 0x0000003f04007836 */ /* 0x000fcc0000000000 */
[----:B------:R-:W-:-:S04]  /*03b0*/  @P0 VIADD R3, R3, 0x1 ;  /* 0x0000000103030836 */ /* 0x000fc80000000000 */
[----:B------:R-:W-:Y:S01]  /*03c0*/  IMAD.MOV.U32 R2, RZ, RZ, R3 ;  /* 0x000000ffff027224 */ /* 0x000fe200078e0003 */
[----:B------:R-:W-:-:S03]  /*03d0*/  SHF.R.S32.HI R3, RZ, 0x1f, R0 ;  /* 0x0000001fff037819 */ /* 0x000fc60000011400 */
[----:B------:R-:W-:Y:S01]  /*03e0*/  @!P2 IMAD.MOV R2, RZ, RZ, -R2 ;  /* 0x000000ffff02a224 */ /* 0x000fe200078e0a02 */
[----:B------:R-:W-:Y:S02]  /*03f0*/  @!P1 LOP3.LUT R2, RZ, R6, RZ, 0x33, !PT ;  /* 0x00000006ff029212 */ /* 0x000fe400078e33ff */
[----:B------:R-:W-:-:S03]  /*0400*/  LEA.HI R3, R3, R0, RZ, 0x6 ;  /* 0x0000000003037211 */ /* 0x000fc600078f30ff */
[----:B------:R-:W-:Y:S02]  /*0410*/  IMAD.SHL.U32 R13, R2, 0x8, RZ ;  /* 0x00000008020d7824 */ /* 0x000fe400078e00ff */
[----:B------:R-:W-:-:S03]  /*0420*/  IMAD.MOV R2, RZ, RZ, -R2 ;  /* 0x000000ffff027224 */ /* 0x000fc600078e0a02 */
[----:B------:R-:W-:Y:S01]  /*0430*/  LEA.HI.SX32 R3, R3, -R13, 0x1a ;  /* 0x8000000d03037211 */ /* 0x000fe200078fd2ff */
[----:B------:R-:W-:Y:S02]  /*0440*/  IMAD R14, R6, R2, R7 ;  /* 0x00000002060e7224 */ /* 0x000fe400078e0207 */
[----:B------:R-:W-:Y:S01]  /*0450*/  IMAD.MOV.U32 R2, RZ, RZ, RZ ;  /* 0x000000ffff027224 */ /* 0x000fe200078e00ff */
[----:B------:R-:W-:Y:S02]  /*0460*/  VIMNMX R11, R3, 0x8, PT ;  /* 0x00000008030b7848 */ /* 0x000fe40003fe0100 */
[----:B------:R-:W-:Y:S02]  /*0470*/  IABS R6, R14 ;  /* 0x0000000e00067213 */ /* 0x000fe40000000000 */
[----:B------:R-:W-:-:S04]  /*0480*/  IABS R9, R11 ;  /* 0x0000000b00097213 */ /* 0x000fc80000000000 */
[----:B------:R-:W1:Y:S08]  /*0490*/  I2F.RP R0, R9 ;  /* 0x0000000900007306 */ /* 0x000e700000209400 */
[----:B-1----:R-:W1:Y:S02]  /*04a0*/  MUFU.RCP R0, R0 ;  /* 0x0000000000007308 */ /* 0x002e640000001000 */
[----:B-1----:R-:W-:-:S06]  /*04b0*/  VIADD R3, R0, 0xffffffe ;  /* 0x0ffffffe00037836 */ /* 0x002fcc0000000000 */
[----:B------:R-:W1:Y:S02]  /*04c0*/  F2I.FTZ.U32.TRUNC.NTZ R3, R3 ;  /* 0x0000000300037305 */ /* 0x000e64000021f000 */
[----:B-1----:R-:W-:-:S04]  /*04d0*/  IMAD.MOV R8, RZ, RZ, -R3 ;  /* 0x000000ffff087224 */ /* 0x002fc800078e0a03 */
[----:B------:R-:W-:Y:S01]  /*04e0*/  IMAD R7, R8, R9, RZ ;  /* 0x0000000908077224 */ /* 0x000fe200078e02ff */
[----:B------:R-:W-:-:S03]  /*04f0*/  IABS R8, R11 ;  /* 0x0000000b00087213 */ /* 0x000fc60000000000 */
[----:B------:R-:W-:Y:S02]  /*0500*/  IMAD.HI.U32 R2, R3, R7, R2 ;  /* 0x0000000703027227 */ /* 0x000fe400078e0002 */
[----:B------:R-:W1:Y:S02]  /*0510*/  I2F.RP R3, R29 ;  /* 0x0000001d00037306 */ /* 0x000e640000209400 */
[----:B------:R-:W-:Y:S02]  /*0520*/  IMAD.MOV.U32 R7, RZ, RZ, R6 ;  /* 0x000000ffff077224 */ /* 0x000fe400078e0006 */
[----:B------:R-:W-:Y:S02]  /*0530*/  IMAD.MOV R0, RZ, RZ, -R8 ;  /* 0x000000ffff007224 */ /* 0x000fe400078e0a08 */
[----:B------:R-:W-:Y:S02]  /*0540*/  IMAD.HI.U32 R2, R2, R7, RZ ;  /* 0x0000000702027227 */ /* 0x000fe400078e00ff */
[----:B------:R-:W2:Y:S02]  /*0550*/  I2F.RP R6, R27 ;  /* 0x0000001b00067306 */ /* 0x000ea40000209400 */
[----:B------:R-:W-:-:S05]  /*0560*/  IMAD R0, R2, R0, R7 ;  /* 0x0000000002007224 */ /* 0x000fca00078e0207 */
[----:B------:R-:W-:Y:S01]  /*0570*/  ISETP.GT.U32.AND P1, PT, R9, R0, PT ;  /* 0x000000000900720c */ /* 0x000fe20003f24070 */
[----:B-1----:R-:W1:Y:S08]  /*0580*/  MUFU.RCP R3, R3 ;  /* 0x0000000300037308 */ /* 0x002e700000001000 */
[----:B--2---:R-:W2:Y:S04]  /*0590*/  MUFU.RCP R6, R6 ;  /* 0x0000000600067308 */ /* 0x004ea80000001000 */
[----:B------:R-:W-:-:S02]  /*05a0*/  @!P1 IMAD.IADD R0, R0, 0x1, -R9 ;  /* 0x0000000100009824 */ /* 0x000fc400078e0a09 */
[----:B------:R-:W-:Y:S01]  /*05b0*/  @!P1 VIADD R2, R2, 0x1 ;  /* 0x0000000102029836 */ /* 0x000fe20000000000 */
[----:B------:R-:W-:Y:S02]  /*05c0*/  ISETP.NE.AND P1, PT, R11, RZ, PT ;  /* 0x000000ff0b00720c */ /* 0x000fe40003f25270 */
[----:B------:R-:W-:Y:S01]  /*05d0*/  ISETP.GE.U32.AND P0, PT, R0, R9, PT ;  /* 0x000000090000720c */ /* 0x000fe20003f06070 */
[----:B-1----:R-:W-:Y:S01]  /*05e0*/  VIADD R7, R3, 0xffffffe ;  /* 0x0ffffffe03077836 */ /* 0x002fe20000000000 */
[----:B------:R-:W-:Y:S02]  /*05f0*/  LOP3.LUT R0, R14, R11, RZ, 0x3c, !PT ;  /* 0x0000000b0e007212 */ /* 0x000fe400078e3cff */
[----:B------:R-:W-:Y:S02]  /*0600*/  SHF.R.U32.HI R3, RZ, 0x5, R106 ;  /* 0x00000005ff037819 */ /* 0x000fe4000001166a */
[----:B------:R-:W-:Y:S01]  /*0610*/  ISETP.GE.AND P2, PT, R0, RZ, PT ;  /* 0x000000ff0000720c */ /* 0x000fe20003f46270 */
[----:B------:R-:W1:Y:S01]  /*0620*/  F2I.FTZ.U32.TRUNC.NTZ R7, R7 ;  /* 0x0000000700077305 */ /* 0x000e62000021f000 */
[----:B------:R-:W-:-:S05]  /*0630*/  SGXT.U32 R3, R3, 0x2 ;  /* 0x000000020303781a */ /* 0x000fca0000000000 */
[----:B------:R-:W-:-:S04]  /*0640*/  @P0 VIADD R2, R2, 0x1 ;  /* 0x0000000102020836 */ /* 0x000fc80000000000 */
[----:B------:R-:W-:Y:S02]  /*0650*/  IMAD.MOV.U32 R12, RZ, RZ, R2 ;  /* 0x000000ffff0c7224 */ /* 0x000fe400078e0002 */
[----:B--2---:R-:W-:Y:S02]  /*0660*/  VIADD R2, R6, 0xffffffe ;  /* 0x0ffffffe06027836 */ /* 0x004fe40000000000 */
[----:B------:R-:W-:Y:S01]  /*0670*/  @!P2 IMAD.MOV R12, RZ, RZ, -R12 ;  /* 0x000000ffff0ca224 */ /* 0x000fe200078e0a0c */
[----:B------:R-:W-:Y:S01]  /*0680*/  @!P1 LOP3.LUT R12, RZ, R11, RZ, 0x33, !PT ;  /* 0x0000000bff0c9212 */ /* 0x000fe200078e33ff */
[----:B-1----:R-:W-:Y:S02]  /*0690*/  IMAD.MOV R10, RZ, RZ, -R7 ;  /* 0x000000ffff0a7224 */ /* 0x002fe400078e0a07 */
[----:B------:R-:W-:Y:S02]  /*06a0*/  IMAD.MOV.U32 R6, RZ, RZ, RZ ;  /* 0x000000ffff067224 */ /* 0x000fe400078e00ff */
[----:B------:R-:W-:-:S02]  /*06b0*/  IMAD.SHL.U32 R0, R12, 0x40, RZ ;  /* 0x000000400c007824 */ /* 0x000fc400078e00ff */
[----:B------:R-:W-:-:S03]  /*06c0*/  IMAD R9, R10, R29, RZ ;  /* 0x0000001d0a097224 */ /* 0x000fc600078e02ff */
[----:B------:R-:W-:Y:S01]  /*06d0*/  LOP3.LUT R8, R0, R3, RZ, 0xfc, !PT ;  /* 0x0000000300087212 */ /* 0x000fe200078efcff */
[----:B------:R-:W-:Y:S01]  /*06e0*/  IMAD.HI.U32 R7, R7, R9, R6 ;  /* 0x0000000907077227 */ /* 0x000fe200078e0006 */
[----:B------:R1:W2:Y:S02]  /*06f0*/  F2I.FTZ.U32.TRUNC.NTZ R3, R2 ;  /* 0x0000000200037305 */ /* 0x0002a4000021f000 */
[C---:B------:R-:W-:Y:S02]  /*0700*/  LOP3.LUT R15, R8.reuse, 0x3c, RZ, 0xfc, !PT ;  /* 0x0000003c080f7812 */ /* 0x040fe400078efcff */
[----:B------:R-:W-:Y:S02]  /*0710*/  IABS R10, R8 ;  /* 0x00000008000a7213 */ /* 0x000fe40000000000 */
[----:B------:R-:W-:Y:S02]  /*0720*/  IABS R22, R15 ;  /* 0x0000000f00167213 */ /* 0x000fe40000000000 */
[C---:B------:R-:W-:Y:S01]  /*0730*/  LOP3.LUT R18, R8.reuse, 0x8, RZ, 0xfc, !PT ;  /* 0x0000000808127812 */ /* 0x040fe200078efcff */
[----:B------:R-:W-:Y:S01]  /*0740*/  IMAD.HI.U32 R6, R7, R10, RZ ;  /* 0x0000000a07067227 */ /* 0x000fe200078e00ff */
[----:B------:R-:W-:-:S02]  /*0750*/  LOP3.LUT R17, R8, 0x4, RZ, 0xfc, !PT ;  /* 0x0000000408117812 */ /* 0x000fc400078efcff */
[----:B------:R-:W-:Y:S01]  /*0760*/  ISETP.GE.AND P1, PT, R8, RZ, PT ;  /* 0x000000ff0800720c */ /* 0x000fe20003f26270 */
[----:B-1----:R-:W-:Y:S01]  /*0770*/  IMAD.HI.U32 R2, R7, R22, RZ ;  /* 0x0000001607027227 */ /* 0x002fe200078e00ff */
[----:B------:R-:W-:Y:S02]  /*0780*/  ISETP.GE.AND P3, PT, R18, RZ, PT ;  /* 0x000000ff1200720c */ /* 0x000fe40003f66270 */
[C---:B------:R-:W-:Y:S01]  /*0790*/  LOP3.LUT R31, R8.reuse, 0x18, RZ, 0xfc, !PT ;  /* 0x00000018081f7812 */ /* 0x040fe200078efcff */
[----:B------:R-:W-:Y:S01]  /*07a0*/  IMAD.MOV R2, RZ, RZ, -R2 ;  /* 0x000000ffff027224 */ /* 0x000fe200078e0a02 */
[----:B------:R-:W-:Y:S01]  /*07b0*/  ISETP.GE.AND P5, PT, R17, RZ, PT ;  /* 0x000000ff1100720c */ /* 0x000fe20003fa6270 */
[----:B------:R-:W-:Y:S01]  /*07c0*/  IMAD.MOV R6, RZ, RZ, -R6 ;  /* 0x000000ffff067224 */ /* 0x000fe200078e0a06 */
[----:B------:R-:W-:Y:S01]  /*07d0*/  IABS R24, R31 ;  /* 0x0000001f00187213 */ /* 0x000fe20000000000 */
[C---:B------:R-:W-:Y:S01]  /*07e0*/  IMAD R22, R29.reuse, R2, R22 ;  /* 0x000000021d167224 */ /* 0x040fe200078e0216 */
[C---:B------:R-:W-:Y:S01]  /*07f0*/  LOP3.LUT R34, R8.reuse, 0x24, RZ, 0xfc, !PT ;  /* 0x0000002408227812 */ /* 0x040fe200078efcff */
[----:B--2---:R-:W-:Y:S01]  /*0800*/  IMAD.MOV R16, RZ, RZ, -R3 ;  /* 0x000000ffff107224 */ /* 0x004fe200078e0a03 */
[----:B------:R-:W-:Y:S01]  /*0810*/  LOP3.LUT R36, R8, 0x2c, RZ, 0xfc, !PT ;  /* 0x0000002c08247812 */ /* 0x000fe200078efcff */
[C---:B------:R-:W-:Y:S01]  /*0820*/  IMAD R9, R29.reuse, R6, R10 ;  /* 0x000000061d097224 */ /* 0x040fe200078e020a */
[C---:B------:R-:W-:Y:S01]  /*0830*/  ISETP.GT.U32.AND P2, PT, R29.reuse, R22, PT ;  /* 0x000000161d00720c */ /* 0x040fe20003f44070 */
[----:B------:R-:W-:Y:S01]  /*0840*/  IMAD.MOV.U32 R10, RZ, RZ, R16 ;  /* 0x000000ffff0a7224 */ /* 0x000fe200078e0010 */
[----:B------:R-:W-:Y:S01]  /*0850*/  IABS R16, R18 ;  /* 0x0000001200107213 */ /* 0x000fe20000000000 */
[----:B------:R-:W-:Y:S01]  /*0860*/  IMAD.MOV R6, RZ, RZ, -R12 ;  /* 0x000000ffff067224 */ /* 0x000fe200078e0a0c */
[----:B------:R-:W-:Y:S01]  /*0870*/  IABS R12, R17 ;  /* 0x00000011000c7213 */ /* 0x000fe20000000000 */
[----:B------:R-:W-:Y:S01]  /*0880*/  IMAD.MOV.U32 R2, RZ, RZ, RZ ;  /* 0x000000ffff027224 */ /* 0x000fe200078e00ff */
[----:B------:R-:W-:Y:S01]  /*0890*/  ISETP.GT.U32.AND P0, PT, R29, R9, PT ;  /* 0x000000091d00720c */ /* 0x000fe20003f04070 */
[----:B------:R-:W-:Y:S01]  /*08a0*/  IMAD R6, R11, R6, R14 ;  /* 0x000000060b067224 */ /* 0x000fe200078e020e */
[----:B------:R-:W-:Y:S01]  /*08b0*/  IABS R26, R34 ;  /* 0x00000022001a7213 */ /* 0x000fe20000000000 */
[----:B------:R-:W-:Y:S01]  /*08c0*/  IMAD R11, R10, R27, RZ ;  /* 0x0000001b0a0b7224 */ /* 0x000fe200078e02ff */
[----:B------:R-:W-:Y:S01]  /*08d0*/  IABS R30, R36 ;  /* 0x00000024001e7213 */ /* 0x000fe20000000000 */
[----:B------:R-:W-:Y:S01]  /*08e0*/  IMAD.MOV.U32 R14, RZ, RZ, R16 ;  /* 0x000000ffff0e7224 */ /* 0x000fe200078e0010 */
[----:B------:R-:W-:Y:S01]  /*08f0*/  LOP3.LUT R32, R8, 0x1c, RZ, 0xfc, !PT ;  /* 0x0000001c08207812 */ /* 0x000fe200078efcff */
[----:B------:R-:W-:Y:S01]  /*0900*/  @!P2 IMAD.IADD R22, R22, 0x1, -R29 ;  /* 0x000000011616a824 */ /* 0x000fe200078e0a1d */
[C---:B------:R-:W-:Y:S01]  /*0910*/  LOP3.LUT R33, R8.reuse, 0x20, RZ, 0xfc, !PT ;  /* 0x0000002008217812 */ /* 0x040fe200078efcff */
[----:B------:R-:W-:Y:S01]  /*0920*/  IMAD.HI.U32 R10, R7, R12, RZ ;  /* 0x0000000c070a7227 */ /* 0x000fe200078e00ff */
[----:B------:R-:W-:-:S02]  /*0930*/  LOP3.LUT R35, R8, 0x28, RZ, 0xfc, !PT ;  /* 0x0000002808237812 */ /* 0x000fc400078efcff */
[----:B------:R-:W-:Y:S01]  /*0940*/  ISETP.GT.U32.AND P6, PT, R29, R22, PT ;  /* 0x000000161d00720c */ /* 0x000fe20003fc4070 */
[----:B------:R-:W-:Y:S01]  /*0950*/  IMAD.HI.U32 R2, R3, R11, R2 ;  /* 0x0000000b03027227 */ /* 0x000fe200078e0002 */
[----:B------:R-:W-:Y:S02]  /*0960*/  LOP3.LUT R11, R8, 0x10, RZ, 0xfc, !PT ;  /* 0x00000010080b7812 */ /* 0x000fe400078efcff */
[----:B------:R-:W-:Y:S01]  /*0970*/  IABS R28, R35 ;  /* 0x00000023001c7213 */ /* 0x000fe20000000000 */
[----:B------:R-:W-:Y:S01]  /*0980*/  IMAD.HI.U32 R3, R7, R14, RZ ;  /* 0x0000000e07037227 */ /* 0x000fe200078e00ff */
[----:B------:R-:W-:-:S03]  /*0990*/  IABS R18, R11 ;  /* 0x0000000b00127213 */ /* 0x000fc60000000000 */
[----:B------:R-:W-:Y:S02]  /*09a0*/  IMAD.MOV R10, RZ, RZ, -R10 ;  /* 0x000000ffff0a7224 */ /* 0x000fe400078e0a0a */
[----:B------:R-:W-:Y:S02]  /*09b0*/  IMAD.MOV R3, RZ, RZ, -R3 ;  /* 0x000000ffff037224 */ /* 0x000fe400078e0a03 */
[C---:B------:R-:W-:Y:S02]  /*09c0*/  IMAD R10, R29.reuse, R10, R12 ;  /* 0x0000000a1d0a7224 */ /* 0x040fe400078e020c */
[----:B------:R-:W-:Y:S01]  /*09d0*/  IMAD R12, R29, R3, R14 ;  /* 0x000000031d0c7224 */ /* 0x000fe200078e020e */
[----:B------:R-:W-:Y:S01]  /*09e0*/  LOP3.LUT R3, R8, 0xc, RZ, 0xfc, !PT ;  /* 0x0000000c08037812 */ /* 0x000fe200078efcff */
[--C-:B------:R-:W-:Y:S01]  /*09f0*/  @!P0 IMAD.IADD R9, R9, 0x1, -R29.reuse ;  /* 0x0000000109098824 */ /* 0x100fe200078e0a1d */
[C---:B------:R-:W-:Y:S01]  /*0a00*/  ISETP.GT.U32.AND P0, PT, R29.reuse, R10, PT ;  /* 0x0000000a1d00720c */ /* 0x040fe20003f04070 */
[----:B------:R-:W-:Y:S01]  /*0a10*/  @!P6 IMAD.IADD R22, R22, 0x1, -R29 ;  /* 0x000000011616e824 */ /* 0x000fe200078e0a1d */
[----:B------:R-:W-:Y:S01]  /*0a20*/  ISETP.GT.U32.AND P6, PT, R29, R12, PT ;  /* 0x0000000c1d00720c */ /* 0x000fe20003fc4070 */
[----:B------:R-:W-:Y:S01]  /*0a30*/  IMAD.IADD R6, R13, 0x1, R6 ;  /* 0x000000010d067824 */ /* 0x000fe200078e0206 */
[----:B------:R-:W-:Y:S01]  /*0a40*/  ISETP.GT.U32.AND P4, PT, R29, R9, PT ;  /* 0x000000091d00720c */ /* 0x000fe20003f84070 */
[----:B------:R-:W-:Y:S01]  /*0a50*/  IMAD.HI.U32 R14, R7, R24, RZ ;  /* 0x00000018070e7227 */ /* 0x000fe200078e00ff */
[----:B------:R-:W-:-:S02]  /*0a60*/  IABS R16, R3 ;  /* 0x0000000300107213 */ /* 0x000fc40000000000 */
[----:B------:R-:W-:Y:S01]  /*0a70*/  ISETP.GE.AND P2, PT, R3, RZ, PT ;  /* 0x000000ff0300720c */ /* 0x000fe20003f46270 */
[----:B------:R-:W-:Y:S01]  /*0a80*/  IMAD.MOV R17, RZ, RZ, -R14 ;  /* 0x000000ffff117224 */ /* 0x000fe200078e0a0e */
[----:B------:R-:W-:Y:S01]  /*0a90*/  LOP3.LUT R13, R8, 0x14, RZ, 0xfc, !PT ;  /* 0x00000014080d7812 */ /* 0x000fe200078efcff */
[----:B------:R-:W-:-:S03]  /*0aa0*/  IMAD.HI.U32 R19, R7, R30, RZ ;  /* 0x0000001e07137227 */ /* 0x000fc600078e00ff */
[----:B------:R-:W-:Y:S01]  /*0ab0*/  IABS R20, R13 ;  /* 0x0000000d00147213 */ /* 0x000fe20000000000 */
[--C-:B------:R-:W-:Y:S02]  /*0ac0*/  @!P6 IMAD.IADD R12, R12, 0x1, -R29.reuse ;  /* 0x000000010c0ce824 */ /* 0x100fe400078e0a1d */
[--C-:B------:R-:W-:Y:S01]  /*0ad0*/  @!P4 IMAD.IADD R9, R9, 0x1, -R29.reuse ;  /* 0x000000010909c824 */ /* 0x100fe200078e0a1d */
[----:B------:R-:W-:Y:S01]  /*0ae0*/  ISETP.GE.AND P4, PT, R11, RZ, PT ;  /* 0x000000ff0b00720c */ /* 0x000fe20003f86270 */
[----:B------:R-:W-:Y:S01]  /*0af0*/  @!P0 IMAD.IADD R10, R10, 0x1, -R29 ;  /* 0x000000010a0a8824 */ /* 0x000fe200078e0a1d */
[----:B------:R-:W-:Y:S01]  /*0b00*/  ISETP.GT.U32.AND P6, PT, R29, R12, PT ;  /* 0x0000000c1d00720c */ /* 0x000fe20003fc4070 */
[----:B------:R-:W-:Y:S02]  /*0b10*/  IMAD.MOV.U32 R3, RZ, RZ, R9 ;  /* 0x000000ffff037224 */ /* 0x000fe400078e0009 */
[----:B------:R-:W-:Y:S01]  /*0b20*/  IMAD.HI.U32 R9, R7, R16, RZ ;  /* 0x0000001007097227 */ /* 0x000fe200078e00ff */
[----:B------:R-:W-:-:S03]  /*0b30*/  ISETP.GT.U32.AND P0, PT, R29, R10, PT ;  /* 0x0000000a1d00720c */ /* 0x000fc60003f04070 */
[----:B------:R-:W-:Y:S02]  /*0b40*/  IMAD.MOV R9, RZ, RZ, -R9 ;  /* 0x000000ffff097224 */ /* 0x000fe400078e0a09 */
[----:B------:R-:W-:-:S04]  /*0b50*/  IMAD.HI.U32 R11, R7, R18, RZ ;  /* 0x00000012070b7227 */ /* 0x000fc800078e00ff */
[C---:B------:R-:W-:Y:S02]  /*0b60*/  IMAD R9, R29.reuse, R9, R16 ;  /* 0x000000091d097224 */ /* 0x040fe400078e0210 */
[----:B------:R-:W-:Y:S02]  /*0b70*/  @!P6 IMAD.IADD R12, R12, 0x1, -R29 ;  /* 0x000000010c0ce824 */ /* 0x000fe400078e0a1d */
[----:B------:R-:W-:Y:S01]  /*0b80*/  IMAD.MOV R11, RZ, RZ, -R11 ;  /* 0x000000ffff0b7224 */ /* 0x000fe200078e0a0b */
[----:B------:R-:W-:Y:S01]  /*0b90*/  ISETP.GT.U32.AND P6, PT, R29, R9, PT ;  /* 0x000000091d00720c */ /* 0x000fe20003fc4070 */
[----:B------:R-:W-:Y:S01]  /*0ba0*/  @!P1 IMAD.MOV R3, RZ, RZ, -R3 ;  /* 0x000000ffff039224 */ /* 0x000fe200078e0a03 */
[----:B------:R-:W-:Y:S01]  /*0bb0*/  ISETP.GE.AND P1, PT, R13, RZ, PT ;  /* 0x000000ff0d00720c */ /* 0x000fe20003f26270 */
[----:B------:R-:W-:-:S04]  /*0bc0*/  IMAD.HI.U32 R13, R7, R20, RZ ;  /* 0x00000014070d7227 */ /* 0x000fc800078e00ff */
[----:B------:R-:W-:Y:S02]  /*0bd0*/  IMAD R14, R29, R11, R18 ;  /* 0x0000000b1d0e7224 */ /* 0x000fe400078e0212 */
[----:B------:R-:W-:Y:S02]  /*0be0*/  IMAD.MOV R13, RZ, RZ, -R13 ;  /* 0x000000ffff0d7224 */ /* 0x000fe400078e0a0d */
[--C-:B------:R-:W-:Y:S01]  /*0bf0*/  @!P0 IMAD.IADD R10, R10, 0x1, -R29.reuse ;  /* 0x000000010a0a8824 */ /* 0x100fe200078e0a1d */
[----:B------:R-:W-:Y:S01]  /*0c00*/  ISETP.GE.AND P0, PT, R15, RZ, PT ;  /* 0x000000ff0f00720c */ /* 0x000fe20003f06270 */
[----:B------:R-:W-:Y:S01]  /*0c10*/  @!P6 IMAD.IADD R9, R9, 0x1, -R29 ;  /* 0x000000010909e824 */ /* 0x000fe200078e0a1d */
[C---:B------:R-:W-:Y:S01]  /*0c20*/  ISETP.GT.U32.AND P6, PT, R29.reuse, R14, PT ;  /* 0x0000000e1d00720c */ /* 0x040fe20003fc4070 */
[C---:B------:R-:W-:Y:S01]  /*0c30*/  IMAD R16, R29.reuse, R17, R24 ;  /* 0x000000111d107224 */ /* 0x040fe200078e0218 */
[----:B------:R-:W-:Y:S01]  /*0c40*/  IABS R24, R33 ;  /* 0x0000002100187213 */ /* 0x000fe20000000000 */
[----:B------:R-:W-:Y:S01]  /*0c50*/  IMAD R15, R29, R13, R20 ;  /* 0x0000000d1d0f7224 */ /* 0x000fe200078e0214 */
[----:B------:R-:W-:Y:S01]  /*0c60*/  IABS R20, R32 ;  /* 0x0000002000147213 */ /* 0x000fe20000000000 */
[----:B------:R-:W-:-:S04]  /*0c70*/  IMAD.HI.U32 R17, R7, R26, RZ ;  /* 0x0000001a07117227 */ /* 0x000fc800078e00ff */
[----:B------:R-:W-:Y:S02]  /*0c80*/  IMAD.MOV R21, RZ, RZ, -R17 ;  /* 0x000000ffff157224 */ /* 0x000fe400078e0a11 */
[----:B------:R-:W-:Y:S02]  /*0c90*/  IMAD.MOV R25, RZ, RZ, -R19 ;  /* 0x000000ffff197224 */ /* 0x000fe400078e0a13 */
[----:B------:R-:W-:-:S04]  /*0ca0*/  IMAD.HI.U32 R11, R7, R20, RZ ;  /* 0x00000014070b7227 */ /* 0x000fc800078e00ff */
[C---:B------:R-:W-:Y:S01]  /*0cb0*/  IMAD R19, R29.reuse, R21, R26 ;  /* 0x000000151d137224 */ /* 0x040fe200078e021a */
[C---:B------:R-:W-:Y:S01]  /*0cc0*/  LOP3.LUT R26, R8.reuse, 0x38, RZ, 0xfc, !PT ;  /* 0x00000038081a7812 */ /* 0x040fe200078efcff */
[C---:B------:R-:W-:Y:S01]  /*0cd0*/  IMAD R21, R29.reuse, R25, R30 ;  /* 0x000000191d157224 */ /* 0x040fe200078e021e */
[----:B------:R-:W-:Y:S01]  /*0ce0*/  LOP3.LUT R30, R8, 0x34, RZ, 0xfc, !PT ;  /* 0x00000034081e7812 */ /* 0x000fe200078efcff */
[----:B------:R-:W-:Y:S02]  /*0cf0*/  IMAD.MOV R11, RZ, RZ, -R11 ;  /* 0x000000ffff0b7224 */ /* 0x000fe400078e0a0b */
[----:B------:R-:W-:Y:S02]  /*0d00*/  IMAD.MOV.U32 R25, RZ, RZ, R22 ;  /* 0x000000ffff197224 */ /* 0x000fe400078e0016 */
[----:B------:R-:W-:Y:S02]  /*0d10*/  @!P6 IMAD.IADD R14, R14, 0x1, -R29 ;  /* 0x000000010e0ee824 */ /* 0x000fe400078e0a1d */
[----:B------:R-:W-:-:S02]  /*0d20*/  IMAD R17, R29, R11, R20 ;  /* 0x0000000b1d117224 */ /* 0x000fc400078e0214 */
[----:B------:R-:W-:Y:S01]  /*0d30*/  @!P0 IMAD.MOV R25, RZ, RZ, -R25 ;  /* 0x000000ffff198224 */ /* 0x000fe200078e0a19 */
[C---:B------:R-:W-:Y:S01]  /*0d40*/  ISETP.GT.U32.AND P0, PT, R29.reuse, R9, PT ;  /* 0x000000091d00720c */ /* 0x040fe20003f04070 */
[----:B------:R-:W-:Y:S01]  /*0d50*/  IMAD.MOV.U32 R11, RZ, RZ, R10 ;  /* 0x000000ffff0b7224 */ /* 0x000fe200078e000a */
[----:B------:R-:W-:Y:S01]  /*0d60*/  ISETP.GT.U32.AND P6, PT, R29, R14, PT ;  /* 0x0000000e1d00720c */ /* 0x000fe20003fc4070 */
[----:B------:R-:W-:-:S04]  /*0d70*/  IMAD.HI.U32 R13, R7, R24, RZ ;  /* 0x00000018070d7227 */ /* 0x000fc800078e00ff */
[----:B------:R-:W-:Y:S01]  /*0d80*/  @!P5 IMAD.MOV R11, RZ, RZ, -R11 ;  /* 0x000000ffff0bd224 */ /* 0x000fe200078e0a0b */
[----:B------:R-:W-:Y:S01]  /*0d90*/  ISETP.GT.U32.AND P5, PT, R29, R15, PT ;  /* 0x0000000f1d00720c */ /* 0x000fe20003fa4070 */
[----:B------:R-:W-:-:S04]  /*0da0*/  IMAD.HI.U32 R18, R7, R28, RZ ;  /* 0x0000001c07127227 */ /* 0x000fc800078e00ff */
[----:B------:R-:W-:Y:S02]  /*0db0*/  IMAD.MOV R13, RZ, RZ, -R13 ;  /* 0x000000ffff0d7224 */ /* 0x000fe400078e0a0d */
[----:B------:R-:W-:Y:S01]  /*0dc0*/  @!P3 IMAD.MOV R12, RZ, RZ, -R12 ;  /* 0x000000ffff0cb224 */ /* 0x000fe200078e0a0c */
[C---:B------:R-:W-:Y:S01]  /*0dd0*/  ISETP.GT.U32.AND P3, PT, R29.reuse, R16, PT ;  /* 0x000000101d00720c */ /* 0x040fe20003f64070 */
[----:B------:R-:W-:Y:S02]  /*0de0*/  IMAD.MOV R23, RZ, RZ, -R18 ;  /* 0x000000ffff177224 */ /* 0x000fe400078e0a12 */
[----:B------:R-:W-:Y:S01]  /*0df0*/  IMAD R18, R29, R13, R24 ;  /* 0x0000000d1d127224 */ /* 0x000fe200078e0218 */
[----:B------:R-:W-:Y:S01]  /*0e00*/  IABS R24, R26 ;  /* 0x0000001a00187213 */ /* 0x000fe20000000000 */
[--C-:B------:R-:W-:Y:S01]  /*0e10*/  @!P0 IMAD.IADD R9, R9, 0x1, -R29.reuse ;  /* 0x0000000109098824 */ /* 0x100fe200078e0a1d */
[C---:B------:R-:W-:Y:S01]  /*0e20*/  ISETP.GT.U32.AND P0, PT, R29.reuse, R17, PT ;  /* 0x000000111d00720c */ /* 0x040fe20003f04070 */
[--C-:B------:R-:W-:Y:S01]  /*0e30*/  @!P6 IMAD.IADD R14, R14, 0x1, -R29.reuse ;  /* 0x000000010e0ee824 */ /* 0x100fe200078e0a1d */
[C---:B------:R-:W-:Y:S01]  /*0e40*/  ISETP.GT.U32.AND P6, PT, R29.reuse, R18, PT ;  /* 0x000000121d00720c */ /* 0x040fe20003fc4070 */
[----:B------:R-:W-:Y:S01]  /*0e50*/  IMAD R20, R29, R23, R28 ;  /* 0x000000171d147224 */ /* 0x000fe200078e021c */
[----:B------:R-:W-:Y:S01]  /*0e60*/  LOP3.LUT R28, R8, 0x30, RZ, 0xfc, !PT ;  /* 0x00000030081c7812 */ /* 0x000fe200078efcff */
[--C-:B------:R-:W-:Y:S01]  /*0e70*/  @!P5 IMAD.IADD R15, R15, 0x1, -R29.reuse ;  /* 0x000000010f0fd824 */ /* 0x100fe200078e0a1d */
[C---:B------:R-:W-:Y:S01]  /*0e80*/  ISETP.GT.U32.AND P5, PT, R29.reuse, R19, PT ;  /* 0x000000131d00720c */ /* 0x040fe20003fa4070 */
[----:B------:R-:W-:Y:S01]  /*0e90*/  @!P3 IMAD.IADD R16, R16, 0x1, -R29 ;  /* 0x000000011010b824 */ /* 0x000fe200078e0a1d */
[----:B------:R-:W-:Y:S01]  /*0ea0*/  IABS R22, R28 ;  /* 0x0000001c00167213 */ /* 0x000fe20000000000 */
[----:B------:R-:W-:Y:S01]  /*0eb0*/  IMAD R75, R6, 0x40, R163 ;  /* 0x00000040064b7824 */ /* 0x000fe200078e02a3 */
[----:B------:R-:W-:Y:S01]  /*0ec0*/  ISETP.GT.U32.AND P3, PT, R29, R15, PT ;  /* 0x0000000f1d00720c */ /* 0x000fe20003f64070 */
[----:B------:R-:W-:Y:S01]  /*0ed0*/  IMAD.MOV.U32 R13, RZ, RZ, R9 ;  /* 0x000000ffff0d7224 */ /* 0x000fe200078e0009 */
[----:B------:R-:W-:Y:S01]  /*0ee0*/  IABS R8, R30 ;  /* 0x0000001e00087213 */ /* 0x000fe20000000000 */
[----:B------:R-:W-:Y:S01]  /*0ef0*/  IMAD.HI.U32 R6, R7, R22, RZ ;  /* 0x0000001607067227 */ /* 0x000fe200078e00ff */
[----:B------:R-:W-:-:S03]  /*0f00*/  IABS R10, R75 ;  /* 0x0000004b000a7213 */ /* 0x000fc60000000000 */
[--C-:B------:R-:W-:Y:S01]  /*0f10*/  @!P0 IMAD.IADD R17, R17, 0x1, -R29.reuse ;  /* 0x0000000111118824 */ /* 0x100fe200078e0a1d */
[C---:B------:R-:W-:Y:S01]  /*0f20*/  ISETP.GT.U32.AND P0, PT, R29.reuse, R16, PT ;  /* 0x000000101d00720c */ /* 0x040fe20003f04070 */
[--C-:B------:R-:W-:Y:S02]  /*0f30*/  @!P6 IMAD.IADD R18, R18, 0x1, -R29.reuse ;  /* 0x000000011212e824 */ /* 0x100fe400078e0a1d */
[----:B------:R-:W-:Y:S01]  /*0f40*/  IMAD.MOV R6, RZ, RZ, -R6 ;  /* 0x000000ffff067224 */ /* 0x000fe200078e0a06 */
[----:B------:R-:W-:Y:S01]  /*0f50*/  ISETP.GT.U32.AND P6, PT, R29, R17, PT ;  /* 0x000000111d00720c */ /* 0x000fe20003fc4070 */
[----:B------:R-:W-:Y:S01]  /*0f60*/  @!P5 IMAD.IADD R19, R19, 0x1, -R29 ;  /* 0x000000011313d824 */ /* 0x000fe200078e0a1d */
[C---:B------:R-:W-:Y:S01]  /*0f70*/  ISETP.GT.U32.AND P5, PT, R29.reuse, R18, PT ;  /* 0x000000121d00720c */ /* 0x040fe20003fa4070 */
[----:B------:R-:W-:Y:S02]  /*0f80*/  IMAD R22, R29, R6, R22 ;  /* 0x000000061d167224 */ /* 0x000fe400078e0216 */
[----:B------:R-:W-:-:S04]  /*0f90*/  IMAD.HI.U32 R6, R7, R8, RZ ;  /* 0x0000000807067227 */ /* 0x000fc800078e00ff */
[----:B------:R-:W-:Y:S01]  /*0fa0*/  @!P3 IMAD.IADD R15, R15, 0x1, -R29 ;  /* 0x000000010f0fb824 */ /* 0x000fe200078e0a1d */
[C---:B------:R-:W-:Y:S01]  /*0fb0*/  ISETP.GT.U32.AND P3, PT, R29.reuse, R20, PT ;  /* 0x000000141d00720c */ /* 0x040fe20003f64070 */
[----:B------:R-:W-:Y:S01]  /*0fc0*/  @!P2 IMAD.MOV R13, RZ, RZ, -R13 ;  /* 0x000000ffff0da224 */ /* 0x000fe200078e0a0d */
[----:B------:R-:W-:Y:S01]  /*0fd0*/  ISETP.GT.U32.AND P2, PT, R29, R19, PT ;  /* 0x000000131d00720c */ /* 0x000fe20003f44070 */
[----:B------:R-:W-:Y:S02]  /*0fe0*/  IMAD.MOV R6, RZ, RZ, -R6 ;  /* 0x000000ffff067224 */ /* 0x000fe400078e0a06 */
[----:B------:R-:W-:-:S04]  /*0ff0*/  IMAD.HI.U32 R7, R7, R24, RZ ;  /* 0x0000001807077227 */ /* 0x000fc800078e00ff */
[----:B------:R-:W-:Y:S01]  /*1000*/  @!P0 IMAD.IADD R16, R16, 0x1, -R29 ;  /* 0x0000000110108824 */ /* 0x000fe200078e0a1d */
[C---:B------:R-:W-:Y:S01]  /*1010*/  ISETP.GT.U32.AND P0, PT, R29.reuse, R21, PT ;  /* 0x000000151d00720c */ /* 0x040fe20003f04070 */
[C---:B------:R-:W-:Y:S02]  /*1020*/  IMAD R23, R29.reuse, R6, R8 ;  /* 0x000000061d177224 */ /* 0x040fe400078e0208 */
[----:B------:R-:W-:Y:S01]  /*1030*/  IMAD.MOV R7, RZ, RZ, -R7 ;  /* 0x000000ffff077224 */ /* 0x000fe200078e0a07 */
[----:B------:R-:W1:Y:S01]  /*1040*/  LDC.64 R8, c[0x0][0x238] ;  /* 0x00008e00ff087b82 */ /* 0x000e620000000a00 */
[--C-:B------:R-:W-:Y:S01]  /*1050*/  @!P5 IMAD.IADD R18, R18, 0x1, -R29.reuse ;  /* 0x000000011212d824 */ /* 0x100fe200078e0a1d */
[C---:B------:R-:W-:Y:S01]  /*1060*/  ISETP.GT.U32.AND P5, PT, R29.reuse, R23, PT ;  /* 0x000000171d00720c */ /* 0x040fe20003fa4070 */
[----:B------:R-:W-:Y:S02]  /*1070*/  IMAD R24, R29, R7, R24 ;  /* 0x000000071d187224 */ /* 0x000fe400078e0218 */
[--C-:B------:R-:W-:Y:S01]  /*1080*/  @!P3 IMAD.IADD R20, R20, 0x1, -R29.reuse ;  /* 0x000000011414b824 */ /* 0x100fe200078e0a1d */
[----:B------:R-:W-:Y:S01]  /*1090*/  ISETP.GE.AND P3, PT, R31, RZ, PT ;  /* 0x000000ff1f00720c */ /* 0x000fe20003f66270 */
[--C-:B------:R-:W-:Y:S01]  /*10a0*/  @!P6 IMAD.IADD R17, R17, 0x1, -R29.reuse ;  /* 0x000000011111e824 */ /* 0x100fe200078e0a1d */
[----:B------:R-:W-:Y:S01]  /*10b0*/  ISETP.GT.U32.AND P6, PT, R29, R22, PT ;  /* 0x000000161d00720c */ /* 0x000fe20003fc4070 */
[----:B------:R-:W-:Y:S01]  /*10c0*/  @!P2 IMAD.IADD R19, R19, 0x1, -R29 ;  /* 0x000000011313a824 */ /* 0x000fe200078e0a1d */
[----:B------:R-:W-:Y:S01]  /*10d0*/  ISETP.GT.U32.AND P2, PT, R29, R24, PT ;  /* 0x000000181d00720c */ /* 0x000fe20003f44070 */
[----:B------:R-:W-:-:S04]  /*10e0*/  IMAD.HI.U32 R2, R2, R10, RZ ;  /* 0x0000000a02027227 */ /* 0x000fc800078e00ff */
[--C-:B------:R-:W-:Y:S01]  /*10f0*/  @!P0 IMAD.IADD R21, R21, 0x1, -R29.reuse ;  /* 0x0000000115158824 */ /* 0x100fe200078e0a1d */
[----:B------:R-:W-:Y:S01]  /*1100*/  ISETP.GE.AND P0, PT, R32, RZ, PT ;  /* 0x000000ff2000720c */ /* 0x000fe20003f06270 */
[----:B------:R-:W-:Y:S01]  /*1110*/  IMAD.MOV R6, RZ, RZ, -R2 ;  /* 0x000000ffff067224 */ /* 0x000fe200078e0a02 */
[----:B------:R-:W-:Y:S01]  /*1120*/  LOP3.LUT R2, R106, 0x40, RZ, 0xc0, !PT ;  /* 0x000000406a027812 */ /* 0x000fe200078ec0ff */
[--C-:B------:R-:W-:Y:S02]  /*1130*/  @!P5 IMAD.IADD R23, R23, 0x1, -R29.reuse ;  /* 0x000000011717d824 */ /* 0x100fe400078e0a1d */
[----:B------:R-:W-:Y:S01]  /*1140*/  IMAD R10, R27, R6, R10 ;  /* 0x000000061b0a7224 */ /* 0x000fe200078e020a */
[----:B------:R-:W-:Y:S01]  /*1150*/  SHF.R.U32.HI R2, RZ, 0x4, R2 ;  /* 0x00000004ff027819 */ /* 0x000fe20000011602 */
[----:B------:R-:W-:Y:S01]  /*1160*/  @!P3 IMAD.MOV R16, RZ, RZ, -R16 ;  /* 0x000000ffff10b224 */ /* 0x000fe200078e0a10 */
[----:B------:R-:W-:Y:S01]  /*1170*/  ISETP.GT.U32.AND P3, PT, R29, R23, PT ;  /* 0x000000171d00720c */ /* 0x000fe20003f64070 */
[--C-:B------:R-:W-:Y:S01]  /*1180*/  @!P6 IMAD.IADD R22, R22, 0x1, -R29.reuse ;  /* 0x000000011616e824 */ /* 0x100fe200078e0a1d */
[----:B------:R-:W-:Y:S01]  /*1190*/  ISETP.GT.U32.AND P5, PT, R27, R10, PT ;  /* 0x0000000a1b00720c */ /* 0x000fe20003fa4070 */
[----:B------:R-:W-:Y:S01]  /*11a0*/  @!P2 IMAD.IADD R24, R24, 0x1, -R29 ;  /* 0x000000011818a824 */ /* 0x000fe200078e0a1d */
[----:B------:R-:W-:Y:S01]  /*11b0*/  ISETP.GE.AND P6, PT, R33, RZ, PT ;  /* 0x000000ff2100720c */ /* 0x000fe20003fc6270 */
[----:B------:R-:W-:Y:S01]  /*11c0*/  @!P4 IMAD.MOV R14, RZ, RZ, -R14 ;  /* 0x000000ffff0ec224 */ /* 0x000fe200078e0a0e */
[C---:B------:R-:W-:Y:S01]  /*11d0*/  ISETP.GT.U32.AND P2, PT, R29.reuse, R20, PT ;  /* 0x000000141d00720c */ /* 0x040fe20003f44070 */
[----:B------:R-:W-:Y:S01]  /*11e0*/  @!P1 IMAD.MOV R15, RZ, RZ, -R15 ;  /* 0x000000ffff0f9224 */ /* 0x000fe200078e0a0f */
[C---:B------:R-:W-:Y:S01]  /*11f0*/  ISETP.GT.U32.AND P1, PT, R29.reuse, R21, PT ;  /* 0x000000151d00720c */ /* 0x040fe20003f24070 */
[----:B------:R-:W-:Y:S01]  /*1200*/  @!P0 IMAD.MOV R17, RZ, RZ, -R17 ;  /* 0x000000ffff118224 */ /* 0x000fe200078e0a11 */
[C---:B------:R-:W-:Y:S01]  /*1210*/  ISETP.GT.U32.AND P4, PT, R29.reuse, R22, PT ;  /* 0x000000161d00720c */ /* 0x040fe20003f84070 */
[----:B------:R-:W2:Y:S01]  /*1220*/  LDC.64 R6, c[0x0][0x230] ;  /* 0x00008c00ff067b82 */ /* 0x000ea20000000a00 */
[----:B------:R-:W-:Y:S01]  /*1230*/  ISETP.GT.U32.AND P0, PT, R29, R24, PT ;  /* 0x000000181d00720c */ /* 0x000fe20003f04070 */
[----:B------:R-:W-:Y:S01]  /*1240*/  @!P3 IMAD.IADD R23, R23, 0x1, -R29 ;  /* 0x000000011717b824 */ /* 0x000fe200078e0a1d */
[----:B------:R-:W-:Y:S01]  /*1250*/  ISETP.GE.AND P3, PT, R30, RZ, PT ;  /* 0x000000ff1e00720c */ /* 0x000fe20003f66270 */
[----:B------:R-:W-:-:S02]  /*1260*/  @!P5 IMAD.IADD R10, R10, 0x1, -R27 ;  /* 0x000000010a0ad824 */ /* 0x000fc400078e0a1b */
[----:B------:R-:W-:Y:S01]  /*1270*/  @!P6 IMAD.MOV R18, RZ, RZ, -R18 ;  /* 0x000000ffff12e224 */ /* 0x000fe200078e0a12 */
[----:B------:R-:W-:Y:S01]  /*1280*/  ISETP.GE.AND P6, PT, R34, RZ, PT ;  /* 0x000000ff2200720c */ /* 0x000fe20003fc6270 */
[--C-:B------:R-:W-:Y:S01]  /*1290*/  @!P2 IMAD.IADD R20, R20, 0x1, -R29.reuse ;  /* 0x000000011414a824 */ /* 0x100fe200078e0a1d */
[----:B------:R-:W-:Y:S01]  /*12a0*/  ISETP.GT.U32.AND P5, PT, R27, R10, PT ;  /* 0x0000000a1b00720c */ /* 0x000fe20003fa4070 */
[--C-:B------:R-:W-:Y:S01]  /*12b0*/  @!P1 IMAD.IADD R21, R21, 0x1, -R29.reuse ;  /* 0x0000000115159824 */ /* 0x100fe200078e0a1d */
[----:B------:R-:W-:Y:S01]  /*12c0*/  ISETP.GE.AND P2, PT, R35, RZ, PT ;  /* 0x000000ff2300720c */ /* 0x000fe20003f46270 */
[--C-:B------:R-:W-:Y:S01]  /*12d0*/  @!P4 IMAD.IADD R22, R22, 0x1, -R29.reuse ;  /* 0x000000011616c824 */ /* 0x100fe200078e0a1d */
[----:B------:R-:W-:Y:S01]  /*12e0*/  ISETP.GE.AND P1, PT, R36, RZ, PT ;  /* 0x000000ff2400720c */ /* 0x000fe20003f26270 */
[----:B------:R-:W-:Y:S01]  /*12f0*/  @!P0 IMAD.IADD R24, R24, 0x1, -R29 ;  /* 0x0000000118188824 */ /* 0x000fe200078e0a1d */
[----:B------:R-:W-:Y:S01]  /*1300*/  ISETP.GE.AND P4, PT, R28, RZ, PT ;  /* 0x000000ff1c00720c */ /* 0x000fe20003f86270 */
[----:B------:R-:W-:Y:S01]  /*1310*/  @!P3 IMAD.MOV R23, RZ, RZ, -R23 ;  /* 0x000000ffff17b224 */ /* 0x000fe200078e0a17 */
[----:B------:R-:W-:Y:S01]  /*1320*/  ISETP.GE.AND P0, PT, R26, RZ, PT ;  /* 0x000000ff1a00720c */ /* 0x000fe20003f06270 */
[----:B------:R-:W-:Y:S01]  /*1330*/  IMAD R163, R163, 0x80, R2 ;  /* 0x00000080a3a37824 */ /* 0x000fe200078e0202 */
[----:B------:R-:W-:Y:S01]  /*1340*/  ISETP.GE.AND P3, PT, R75, RZ, PT ;  /* 0x000000ff4b00720c */ /* 0x000fe20003f66270 */
[----:B------:R-:W-:Y:S01]  /*1350*/  @!P6 IMAD.MOV R19, RZ, RZ, -R19 ;  /* 0x000000ffff13e224 */ /* 0x000fe200078e0a13 */
[----:B------:R-:W-:Y:S01]  /*1360*/  LOP3.LUT R2, RZ, R5, RZ, 0x33, !PT ;  /* 0x00000005ff027212 */ /* 0x000fe200078e33ff */
[----:B------:R-:W-:Y:S01]  /*1370*/  @!P5 IMAD.IADD R10, R10, 0x1, -R27 ;  /* 0x000000010a0ad824 */ /* 0x000fe200078e0a1b */
[----:B------:R-:W-:Y:S01]  /*1380*/  ISETP.NE.AND P5, PT, R5, RZ, PT ;  /* 0x000000ff0500720c */ /* 0x000fe20003fa5270 */
[----:B--2---:R-:W-:Y:S01]  /*1390*/  VIADD R76, R6, 0x1f ;  /* 0x0000001f064c7836 */ /* 0x004fe20000000000 */
[C---:B------:R-:W-:Y:S01]  /*13a0*/  ISETP.GE.AND P6, PT, R77.reuse, R6, PT ;  /* 0x000000064d00720c */ /* 0x040fe20003fc6270 */
[----:B------:R-:W-:Y:S01]  /*13b0*/  @!P2 IMAD.MOV R20, RZ, RZ, -R20 ;  /* 0x000000ffff14a224 */ /* 0x000fe200078e0a14 */
[C---:B------:R-:W-:Y:S01]  /*13c0*/  SEL R131, R2.reuse, R3, !P5 ;  /* 0x0000000302837207 */ /* 0x040fe20006800000 */
[----:B------:R-:W-:Y:S01]  /*13d0*/  @!P1 IMAD.MOV R21, RZ, RZ, -R21 ;  /* 0x000000ffff159224 */ /* 0x000fe200078e0a15 */
[C---:B------:R-:W-:Y:S01]  /*13e0*/  SEL R133, R2.reuse, R11, !P5 ;  /* 0x0000000b02857207 */ /* 0x040fe20006800000 */
[----:B------:R-:W-:Y:S01]  /*13f0*/  @!P4 IMAD.MOV R22, RZ, RZ, -R22 ;  /* 0x000000ffff16c224 */ /* 0x000fe200078e0a16 */
[----:B------:R-:W-:Y:S01]  /*1400*/  SEL R135, R2, R12, !P5 ;  /* 0x0000000c02877207 */ /* 0x000fe20006800000 */
[----:B------:R-:W-:Y:S01]  /*1410*/  @!P0 IMAD.MOV R24, RZ, RZ, -R24 ;  /* 0x000000ffff188224 */ /* 0x000fe200078e0a18 */
[----:B------:R-:W-:Y:S01]  /*1420*/  ISETP.GT.AND P0, PT, R76, 0x1f, PT ;  /* 0x0000001f4c00780c */ /* 0x000fe20003f04270 */
[----:B------:R-:W-:Y:S01]  /*1430*/  IMAD.MOV.U32 R80, RZ, RZ, R10 ;  /* 0x000000ffff507224 */ /* 0x000fe200078e000a */
[C---:B------:R-:W-:Y:S01]  /*1440*/  SEL R137, R2.reuse, R13, !P5 ;  /* 0x0000000d02897207 */ /* 0x040fe20006800000 */
[----:B-1----:R-:W-:Y:S01]  /*1450*/  IMAD R109, R77, R8, RZ ;  /* 0x000000084d6d7224 */ /* 0x002fe200078e02ff */
[C---:B------:R-:W-:Y:S01]  /*1460*/  SEL R139, R2.reuse, R14, !P5 ;  /* 0x0000000e028b7207 */ /* 0x040fe20006800000 */
[----:B------:R-:W-:Y:S01]  /*1470*/  @!P3 IMAD.MOV R80, RZ, RZ, -R80 ;  /* 0x000000ffff50b224 */ /* 0x000fe200078e0a50 */
[----:B------:R-:W-:Y:S01]  /*1480*/  SEL R141, R2, R15, !P5 ;  /* 0x0000000f028d7207 */ /* 0x000fe20006800000 */
[----:B------:R-:W-:Y:S01]  /*1490*/  IMAD R111, R8, 0x2, R109 ;  /* 0x00000002086f7824 */ /* 0x000fe200078e026d */
[----:B------:R-:W-:Y:S01]  /*14a0*/  SEL R143, R2, R16, !P5 ;  /* 0x00000010028f7207 */ /* 0x000fe20006800000 */
[----:B------:R-:W-:Y:S01]  /*14b0*/  IMAD R78, R74, R9, RZ ;  /* 0x000000094a4e7224 */ /* 0x000fe200078e02ff */
[----:B------:R-:W-:Y:S01]  /*14c0*/  SEL R145, R2, R17, !P5 ;  /* 0x0000001102917207 */ /* 0x000fe20006800000 */
[----:B------:R-:W-:Y:S01]  /*14d0*/  IMAD R113, R8, 0x2, R111 ;  /* 0x0000000208717824 */ /* 0x000fe200078e026f */
[----:B------:R-:W-:Y:S01]  /*14e0*/  SEL R147, R2, R18, !P5 ;  /* 0x0000001202937207 */ /* 0x000fe20006800000 */
[----:B------:R-:W-:Y:S01]  /*14f0*/  VIADD R12, R6, 0xffffffe0 ;  /* 0xffffffe0060c7836 */ /* 0x000fe20000000000 */
[----:B------:R-:W-:Y:S01]  /*1500*/  SEL R149, R2, R19, !P5 ;  /* 0x0000001302957207 */ /* 0x000fe20006800000 */
[----:B------:R-:W-:Y:S01]  /*1510*/  IMAD R115, R8, 0x2, R113 ;  /* 0x0000000208737824 */ /* 0x000fe200078e0271 */
[C---:B------:R-:W-:Y:S01]  /*1520*/  SEL R151, R2.reuse, R20, !P5 ;  /* 0x0000001402977207 */ /* 0x040fe20006800000 */
[----:B------:R-:W-:Y:S01]  /*1530*/  IMAD R131, R131, UR4, RZ ;  /* 0x0000000483837c24 */ /* 0x000fe2000f8e02ff */
[----:B------:R-:W-:Y:S01]  /*1540*/  SEL R153, R2, R21, !P5 ;  /* 0x0000001502997207 */ /* 0x000fe20006800000 */
[----:B------:R-:W-:Y:S01]  /*1550*/  IMAD R117, R8, 0x2, R115 ;  /* 0x0000000208757824 */ /* 0x000fe200078e0273 */
[C---:B------:R-:W-:Y:S01]  /*1560*/  SEL R155, R2.reuse, R22, !P5 ;  /* 0x00000016029b7207 */ /* 0x040fe20006800000 */
[----:B------:R-:W-:Y:S01]  /*1570*/  IMAD R135, R135, UR4, RZ ;  /* 0x0000000487877c24 */ /* 0x000fe2000f8e02ff */
[C---:B------:R-:W-:Y:S01]  /*1580*/  SEL R157, R2.reuse, R23, !P5 ;  /* 0x00000017029d7207 */ /* 0x040fe20006800000 */
[----:B------:R-:W-:Y:S01]  /*1590*/  IMAD R133, R133, UR4, RZ ;  /* 0x0000000485857c24 */ /* 0x000fe2000f8e02ff */
[C---:B------:R-:W-:Y:S01]  /*15a0*/  SEL R159, R2.reuse, R24, !P5 ;  /* 0x00000018029f7207 */ /* 0x040fe20006800000 */
[----:B------:R-:W-:Y:S01]  /*15b0*/  IMAD R137, R137, UR4, RZ ;  /* 0x0000000489897c24 */ /* 0x000fe2000f8e02ff */
[----:B------:R-:W-:Y:S01]  /*15c0*/  SEL R161, R2, R25, !P5 ;  /* 0x0000001902a17207 */ /* 0x000fe20006800000 */
[----:B------:R-:W-:Y:S01]  /*15d0*/  IMAD R141, R141, UR4, RZ ;  /* 0x000000048d8d7c24 */ /* 0x000fe2000f8e02ff */
[----:B------:R-:W1:Y:S01]  /*15e0*/  LDC.64 R2, c[0x0][0x218] ;  /* 0x00008600ff027b82 */ /* 0x000e620000000a00 */
[----:B------:R-:W-:Y:S01]  /*15f0*/  SEL R10, RZ, 0x4, !P0 ;  /* 0x00000004ff0a7807 */ /* 0x000fe20004000000 */
[----:B------:R-:W-:Y:S01]  /*1600*/  IMAD R139, R139, UR4, RZ ;  /* 0x000000048b8b7c24 */ /* 0x000fe2000f8e02ff */
[-C--:B------:R-:W-:Y:S01]  /*1610*/  ISETP.GE.AND P0, PT, R79, R6.reuse, PT ;  /* 0x000000064f00720c */ /* 0x080fe20003f06270 */
[----:B------:R-:W-:Y:S01]  /*1620*/  IMAD R145, R145, UR4, RZ ;  /* 0x0000000491917c24 */ /* 0x000fe2000f8e02ff */
[-C--:B------:R-:W-:Y:S01]  /*1630*/  ISETP.GE.AND P3, PT, R81, R6.reuse, PT ;  /* 0x000000065100720c */ /* 0x080fe20003f66270 */
[----:B------:R-:W-:Y:S01]  /*1640*/  IMAD R149, R149, UR4, RZ ;  /* 0x0000000495957c24 */ /* 0x000fe2000f8e02ff */
[C---:B------:R-:W-:Y:S01]  /*1650*/  SEL R167, R10.reuse, RZ, !P0 ;  /* 0x000000ff0aa77207 */ /* 0x040fe20004000000 */
[----:B------:R-:W-:Y:S01]  /*1660*/  IMAD R147, R147, UR4, RZ ;  /* 0x0000000493937c24 */ /* 0x000fe2000f8e02ff */
[-C--:B------:R-:W-:Y:S01]  /*1670*/  ISETP.GE.AND P0, PT, R85, R6.reuse, PT ;  /* 0x000000065500720c */ /* 0x080fe20003f06270 */
[----:B------:R-:W-:Y:S01]  /*1680*/  IMAD R151, R151, UR4, RZ ;  /* 0x0000000497977c24 */ /* 0x000fe2000f8e02ff */
[C---:B------:R-:W-:Y:S01]  /*1690*/  SEL R98, R10.reuse, RZ, !P6 ;  /* 0x000000ff0a627207 */ /* 0x040fe20007000000 */
[----:B------:R-:W-:Y:S01]  /*16a0*/  IMAD R155, R155, UR4, RZ ;  /* 0x000000049b9b7c24 */ /* 0x000fe2000f8e02ff */
[C---:B------:R-:W-:Y:S01]  /*16b0*/  SEL R169, R10.reuse, RZ, !P3 ;  /* 0x000000ff0aa97207 */ /* 0x040fe20005800000 */
[----:B------:R-:W-:Y:S01]  /*16c0*/  IMAD R153, R153, UR4, RZ ;  /* 0x0000000499997c24 */ /* 0x000fe2000f8e02ff */
[-C--:B------:R-:W-:Y:S01]  /*16d0*/  ISETP.GE.AND P6, PT, R83, R6.reuse, PT ;  /* 0x000000065300720c */ /* 0x080fe20003fc6270 */
[----:B------:R-:W-:Y:S01]  /*16e0*/  IMAD R157, R157, UR4, RZ ;  /* 0x000000049d9d7c24 */ /* 0x000fe2000f8e02ff */
[-C--:B------:R-:W-:Y:S01]  /*16f0*/  ISETP.GE.AND P3, PT, R87, R6.reuse, PT ;  /* 0x000000065700720c */ /* 0x080fe20003f66270 */
[----:B------:R-:W-:Y:S01]  /*1700*/  IMAD R159, R159, UR4, RZ ;  /* 0x000000049f9f7c24 */ /* 0x000fe2000f8e02ff */
[----:B------:R-:W-:Y:S01]  /*1710*/  SEL R173, R10, RZ, !P0 ;  /* 0x000000ff0aad7207 */ /* 0x000fe20004000000 */
[----:B------:R-:W-:Y:S01]  /*1720*/  IMAD R143, R143, UR4, RZ ;  /* 0x000000048f8f7c24 */ /* 0x000fe2000f8e02ff */
[----:B------:R-:W-:Y:S01]  /*1730*/  ISETP.NE.AND P2, PT, R4, RZ, PT ;  /* 0x000000ff0400720c */ /* 0x000fe20003f45270 */
[----:B------:R-:W-:Y:S01]  /*1740*/  IMAD R161, R161, UR4, RZ ;  /* 0x00000004a1a17c24 */ /* 0x000fe2000f8e02ff */
[-C--:B------:R-:W-:Y:S01]  /*1750*/  ISETP.GE.AND P0, PT, R91, R6.reuse, PT ;  /* 0x000000065b00720c */ /* 0x080fe20003f06270 */
[----:B------:R-:W-:Y:S01]  /*1760*/  VIADD R18, R6, 0xffffffc0 ;  /* 0xffffffc006127836 */ /* 0x000fe20000000000 */
[C---:B------:R-:W-:Y:S01]  /*1770*/  SEL R171, R10.reuse, RZ, !P6 ;  /* 0x000000ff0aab7207 */ /* 0x040fe20007000000 */
[----:B------:R-:W-:Y:S01]  /*1780*/  UMOV UR4, 0x400 ;  /* 0x0000040000047882 */ /* 0x000fe20000000000 */
[----:B------:R-:W-:Y:S01]  /*1790*/  SEL R19, R10, RZ, !P3 ;  /* 0x000000ff0a137207 */ /* 0x000fe20005800000 */
[----:B----4-:R-:W-:Y:S01]  /*17a0*/  ULEA UR7, UR7, UR4, 0x18 ;  /* 0x0000000407077291 */ /* 0x010fe2000f8ec03f */
[-C--:B------:R-:W-:Y:S01]  /*17b0*/  ISETP.GE.AND P6, PT, R89, R6.reuse, PT ;  /* 0x000000065900720c */ /* 0x080fe20003fc6270 */
[----:B------:R-:W-:Y:S01]  /*17c0*/  IMAD.SHL.U32 R9, R9, 0x20, RZ ;  /* 0x0000002009097824 */ /* 0x000fe200078e00ff */
[----:B------:R-:W-:-:S02]  /*17d0*/  ISETP.GE.AND P3, PT, R93, R6, PT ;  /* 0x000000065d00720c */ /* 0x000fc40003f66270 */
[C---:B------:R-:W-:Y:S02]  /*17e0*/  SEL R175, R10.reuse, RZ, !P0 ;  /* 0x000000ff0aaf7207 */ /* 0x040fe40004000000 */
[-C--:B------:R-:W-:Y:S02]  /*17f0*/  ISETP.GE.AND P0, PT, R97, R6.reuse, PT ;  /* 0x000000066100720c */ /* 0x080fe40003f06270 */
[C---:B------:R-:W-:Y:S02]  /*1800*/  SEL R21, R10.reuse, RZ, !P6 ;  /* 0x000000ff0a157207 */ /* 0x040fe40007000000 */
[----:B------:R-:W-:Y:S02]  /*1810*/  SEL R176, R10, RZ, !P3 ;  /* 0x000000ff0ab07207 */ /* 0x000fe40005800000 */
[-C--:B------:R-:W-:Y:S02]  /*1820*/  ISETP.GE.AND P6, PT, R95, R6.reuse, PT ;  /* 0x000000065f00720c */ /* 0x080fe40003fc6270 */
[----:B------:R-:W-:-:S02]  /*1830*/  ISETP.GE.AND P3, PT, R99, R6, PT ;  /* 0x000000066300720c */ /* 0x000fc40003f66270 */
[C---:B------:R-:W-:Y:S02]  /*1840*/  SEL R102, R10.reuse, RZ, !P0 ;  /* 0x000000ff0a667207 */ /* 0x040fe40004000000 */
[-C--:B------:R-:W-:Y:S02]  /*1850*/  ISETP.GE.AND P0, PT, R103, R6.reuse, PT ;  /* 0x000000066700720c */ /* 0x080fe40003f06270 */
[C---:B------:R-:W-:Y:S02]  /*1860*/  SEL R177, R10.reuse, RZ, !P6 ;  /* 0x000000ff0ab17207 */ /* 0x040fe40007000000 */
[----:B------:R-:W-:Y:S02]  /*1870*/  SEL R172, R10, RZ, !P3 ;  /* 0x000000ff0aac7207 */ /* 0x000fe40005800000 */
[----:B------:R-:W-:Y:S02]  /*1880*/  ISETP.GE.AND P5, PT, R74, R6, PT ;  /* 0x000000064a00720c */ /* 0x000fe40003fa6270 */
[----:B-1----:R-:W-:-:S02]  /*1890*/  LEA R48, P4, R78, R2, 0x2 ;  /* 0x000000024e307211 */ /* 0x002fc400078810ff */
[-C--:B------:R-:W-:Y:S02]  /*18a0*/  ISETP.GE.AND P6, PT, R101, R6.reuse, PT ;  /* 0x000000066500720c */ /* 0x080fe40003fc6270 */
[----:B------:R-:W-:Y:S02]  /*18b0*/  ISETP.GE.AND P3, PT, R105, R6, PT ;  /* 0x000000066900720c */ /* 0x000fe40003f66270 */
[----:B------:R-:W-:Y:S02]  /*18c0*/  @!P2 LOP3.LUT R80, RZ, R4, RZ, 0x33, !PT ;  /* 0x00000004ff50a212 */ /* 0x000fe400078e33ff */
[----:B------:R-:W-:Y:S02]  /*18d0*/  SEL R178, R10, RZ, !P0 ;  /* 0x000000ff0ab27207 */ /* 0x000fe40004000000 */
[----:B------:R-:W-:Y:S01]  /*18e0*/  ISETP.GE.AND P0, PT, R79, R12, PT ;  /* 0x0000000c4f00720c */ /* 0x000fe20003f06270 */
[----:B------:R-:W-:Y:S01]  /*18f0*/  IMAD R80, R80, R7, RZ ;  /* 0x0000000750507224 */ /* 0x000fe200078e02ff */
[----:B------:R-:W-:Y:S01]  /*1900*/  LEA.HI.X.SX32 R20, R78, R3, 0x2, P4 ;  /* 0x000000034e147211 */ /* 0x000fe200020f16ff */
[----:B------:R-:W-:Y:S01]  /*1910*/  IMAD R7, R8, 0x2, R117 ;  /* 0x0000000208077824 */ /* 0x000fe200078e0275 */
[----:B------:R-:W-:-:S02]  /*1920*/  SEL R100, R10, RZ, !P6 ;  /* 0x000000ff0a647207 */ /* 0x000fc40007000000 */
[----:B------:R-:W-:Y:S01]  /*1930*/  SEL R170, R10, RZ, !P3 ;  /* 0x000000ff0aaa7207 */ /* 0x000fe20005800000 */
[----:B------:R-:W-:Y:S01]  /*1940*/  IMAD R119, R8, 0x2, R7 ;  /* 0x0000000208777824 */ /* 0x000fe200078e0207 */
[----:B------:R-:W-:Y:S02]  /*1950*/  SEL R22, R10, RZ, !P5 ;  /* 0x000000ff0a167207 */ /* 0x000fe40006800000 */
[----:B------:R-:W-:Y:S01]  /*1960*/  ISETP.GE.AND P4, PT, R77, R12, PT ;  /* 0x0000000c4d00720c */ /* 0x000fe20003f86270 */
[C---:B------:R-:W-:Y:S01]  /*1970*/  IMAD R121, R8.reuse, 0x2, R119 ;  /* 0x0000000208797824 */ /* 0x040fe200078e0277 */
[----:B------:R-:W-:Y:S02]  /*1980*/  ISETP.GE.AND P6, PT, R107, R6, PT ;  /* 0x000000066b00720c */ /* 0x000fe40003fc6270 */
[-C--:B------:R-:W-:Y:S01]  /*1990*/  ISETP.GE.AND P3, PT, R81, R12.reuse, PT ;  /* 0x0000000c5100720c */ /* 0x080fe20003f66270 */
[----:B------:R-:W-:Y:S01]  /*19a0*/  IMAD R123, R8, 0x2, R121 ;  /* 0x00000002087b7824 */ /* 0x000fe200078e0279 */
[----:B------:R-:W-:-:S02]  /*19b0*/  ISETP.GE.AND P5, PT, R83, R12, PT ;  /* 0x0000000c5300720c */ /* 0x000fc40003fa6270 */
[----:B------:R-:W-:Y:S01]  /*19c0*/  SEL R162, RZ, 0x4, P0 ;  /* 0x00000004ffa27807 */ /* 0x000fe20000000000 */
[----:B------:R-:W-:Y:S01]  /*19d0*/  IMAD R125, R8, 0x2, R123 ;  /* 0x00000002087d7824 */ /* 0x000fe200078e027b */
[----:B------:R-:W-:Y:S02]  /*19e0*/  ISETP.GE.AND P0, PT, R91, R12, PT ;  /* 0x0000000c5b00720c */ /* 0x000fe40003f06270 */
[----:B------:R-:W-:Y:S01]  /*19f0*/  SEL R90, R10, RZ, !P6 ;  /* 0x000000ff0a5a7207 */ /* 0x000fe20007000000 */
[C---:B------:R-:W-:Y:S01]  /*1a00*/  IMAD R127, R8.reuse, 0x2, R125 ;  /* 0x00000002087f7824 */ /* 0x040fe200078e027d */
[----:B------:R-:W-:Y:S02]  /*1a10*/  SEL R160, RZ, 0x4, P4 ;  /* 0x00000004ffa07807 */ /* 0x000fe40002000000 */
[----:B------:R-:W-:Y:S01]  /*1a20*/  SEL R158, RZ, 0x4, P3 ;  /* 0x00000004ff9e7807 */ /* 0x000fe20001800000 */
[----:B------:R-:W-:Y:S01]  /*1a30*/  IMAD R129, R8, 0x2, R127 ;  /* 0x0000000208817824 */ /* 0x000fe200078e027f */
[----:B------:R-:W-:-:S02]  /*1a40*/  SEL R156, RZ, 0x4, P5 ;  /* 0x00000004ff9c7807 */ /* 0x000fc40002800000 */
[-C--:B------:R-:W-:Y:S01]  /*1a50*/  ISETP.GE.AND P6, PT, R85, R12.reuse, PT ;  /* 0x0000000c5500720c */ /* 0x080fe20003fc6270 */
[C---:B------:R-:W-:Y:S01]  /*1a60*/  IMAD R11, R8.reuse, 0x2, R129 ;  /* 0x00000002080b7824 */ /* 0x040fe200078e0281 */
[-C--:B------:R-:W-:Y:S02]  /*1a70*/  ISETP.GE.AND P2, PT, R87, R12.reuse, PT ;  /* 0x0000000c5700720c */ /* 0x080fe40003f46270 */
[-C--:B------:R-:W-:Y:S01]  /*1a80*/  ISETP.GE.AND P4, PT, R89, R12.reuse, PT ;  /* 0x0000000c5900720c */ /* 0x080fe20003f86270 */
[C---:B------:R-:W-:Y:S01]  /*1a90*/  IMAD R13, R8.reuse, 0x2, R11 ;  /* 0x00000002080d7824 */ /* 0x040fe200078e020b */
[-C--:B------:R-:W-:Y:S02]  /*1aa0*/  ISETP.GE.AND P3, PT, R93, R12.reuse, PT ;  /* 0x0000000c5d00720c */ /* 0x080fe40003f66270 */
[----:B------:R-:W-:Y:S01]  /*1ab0*/  ISETP.GE.AND P5, PT, R95, R12, PT ;  /* 0x0000000c5f00720c */ /* 0x000fe20003fa6270 */
[----:B------:R-:W-:Y:S01]  /*1ac0*/  IMAD R17, R8, 0x2, R13 ;  /* 0x0000000208117824 */ /* 0x000fe200078e020d */
[----:B------:R-:W-:-:S02]  /*1ad0*/  SEL R148, RZ, 0x4, P0 ;  /* 0x00000004ff947807 */ /* 0x000fc40000000000 */
[----:B------:R-:W-:Y:S02]  /*1ae0*/  ISETP.GE.AND P0, PT, R103, R12, PT ;  /* 0x0000000c6700720c */ /* 0x000fe40003f06270 */
[----:B------:R-:W-:Y:S02]  /*1af0*/  SEL R154, RZ, 0x4, P6 ;  /* 0x00000004ff9a7807 */ /* 0x000fe40003000000 */
[----:B------:R-:W-:Y:S02]  /*1b00*/  SEL R152, RZ, 0x4, P2 ;  /* 0x00000004ff987807 */ /* 0x000fe40001000000 */
[----:B------:R-:W-:Y:S02]  /*1b10*/  SEL R150, RZ, 0x4, P4 ;  /* 0x00000004ff967807 */ /* 0x000fe40002000000 */
[----:B------:R-:W-:Y:S02]  /*1b20*/  SEL R146, RZ, 0x4, P3 ;  /* 0x00000004ff927807 */ /* 0x000fe40001800000 */
[----:B------:R-:W-:-:S02]  /*1b30*/  SEL R142, RZ, 0x4, P5 ;  /* 0x00000004ff8e7807 */ /* 0x000fc40002800000 */
[-C--:B------:R-:W-:Y:S02]  /*1b40*/  ISETP.GE.AND P1, PT, R74, R12.reuse, PT ;  /* 0x0000000c4a00720c */ /* 0x080fe40003f26270 */
[-C--:B------:R-:W-:Y:S02]  /*1b50*/  ISETP.GE.AND P6, PT, R97, R12.reuse, PT ;  /* 0x0000000c6100720c */ /* 0x080fe40003fc6270 */
[-C--:B------:R-:W-:Y:S02]  /*1b60*/  ISETP.GE.AND P2, PT, R99, R12.reuse, PT ;  /* 0x0000000c6300720c */ /* 0x080fe40003f46270 */
[-C--:B------:R-:W-:Y:S02]  /*1b70*/  ISETP.GE.AND P4, PT, R101, R12.reuse, PT ;  /* 0x0000000c6500720c */ /* 0x080fe40003f86270 */
[-C--:B------:R-:W-:Y:S02]  /*1b80*/  ISETP.GE.AND P3, PT, R105, R12.reuse, PT ;  /* 0x0000000c6900720c */ /* 0x080fe40003f66270 */
[----:B------:R-:W-:-:S02]  /*1b90*/  ISETP.GE.AND P5, PT, R107, R12, PT ;  /* 0x0000000c6b00720c */ /* 0x000fc40003fa6270 */
[----:B------:R-:W-:Y:S02]  /*1ba0*/  SEL R12, RZ, 0x4, P0 ;  /* 0x00000004ff0c7807 */ /* 0x000fe40000000000 */
[C---:B------:R-:W-:Y:S02]  /*1bb0*/  LEA R38, P0, R131.reuse, R48, 0x2 ;  /* 0x0000003083267211 */ /* 0x040fe400078010ff */
[----:B------:R-:W-:Y:S02]  /*1bc0*/  SEL R15, RZ, 0x4, P5 ;  /* 0x00000004ff0f7807 */ /* 0x000fe40002800000 */
[----:B------:R-:W-:Y:S02]  /*1bd0*/  LEA.HI.X.SX32 R39, R131, R20, 0x2, P0 ;  /* 0x0000001483277211 */ /* 0x000fe400000f16ff */
[-C--:B------:R-:W-:Y:S02]  /*1be0*/  LEA R46, P0, R135, R48.reuse, 0x2 ;  /* 0x00000030872e7211 */ /* 0x080fe400078010ff */
[----:B------:R-:W-:-:S02]  /*1bf0*/  LEA R42, P5, R133, R48, 0x2 ;  /* 0x00000030852a7211 */ /* 0x000fc400078a10ff */
[----:B------:R-:W-:Y:S02]  /*1c00*/  SEL R14, RZ, 0x4, P3 ;  /* 0x00000004ff0e7807 */ /* 0x000fe40001800000 */
[----:B------:R-:W-:Y:S02]  /*1c10*/  LEA.HI.X.SX32 R47, R135, R20, 0x2, P0 ;  /* 0x00000014872f7211 */ /* 0x000fe400000f16ff */
[----:B------:R-:W-:Y:S02]  /*1c20*/  LEA R50, P3, R137, R48, 0x2 ;  /* 0x0000003089327211 */ /* 0x000fe400078610ff */
[----:B------:R-:W-:Y:S02]  /*1c30*/  LEA.HI.X.SX32 R43, R133, R20, 0x2, P5 ;  /* 0x00000014852b7211 */ /* 0x000fe400028f16ff */
[-C--:B------:R-:W-:Y:S02]  /*1c40*/  LEA R58, P0, R141, R48.reuse, 0x2 ;  /* 0x000000308d3a7211 */ /* 0x080fe400078010ff */
[----:B------:R-:W-:-:S02]  /*1c50*/  LEA R54, P5, R139, R48, 0x2 ;  /* 0x000000308b367211 */ /* 0x000fc400078a10ff */
[-C--:B------:R-:W-:Y:S02]  /*1c60*/  LEA.HI.X.SX32 R51, R137, R20.reuse, 0x2, P3 ;  /* 0x0000001489337211 */ /* 0x080fe400018f16ff */
[-C--:B------:R-:W-:Y:S02]  /*1c70*/  LEA.HI.X.SX32 R59, R141, R20.reuse, 0x2, P0 ;  /* 0x000000148d3b7211 */ /* 0x080fe400000f16ff */
[----:B------:R-:W-:Y:S02]  /*1c80*/  LEA.HI.X.SX32 R55, R139, R20, 0x2, P5 ;  /* 0x000000148b377211 */ /* 0x000fe400028f16ff */
[-C--:B------:R-:W-:Y:S02]  /*1c90*/  LEA R66, P3, R145, R48.reuse, 0x2 ;  /* 0x0000003091427211 */ /* 0x080fe400078610ff */
[-C--:B------:R-:W-:Y:S02]  /*1ca0*/  LEA R72, P0, R149, R48.reuse, 0x2 ;  /* 0x0000003095487211 */ /* 0x080fe400078010ff */
[----:B------:R-:W-:-:S02]  /*1cb0*/  LEA R70, P5, R147, R48, 0x2 ;  /* 0x0000003093467211 */ /* 0x000fc400078a10ff */
[----:B------:R-:W-:Y:S02]  /*1cc0*/  SEL R140, RZ, 0x4, P6 ;  /* 0x00000004ff8c7807 */ /* 0x000fe40003000000 */
[----:B------:R-:W-:Y:S02]  /*1cd0*/  ISETP.GT.AND P6, PT, R76, 0x3f, PT ;  /* 0x0000003f4c00780c */ /* 0x000fe40003fc4270 */
[----:B------:R-:W-:Y:S02]  /*1ce0*/  SEL R10, RZ, 0x4, P1 ;  /* 0x00000004ff0a7807 */ /* 0x000fe40000800000 */
[-C--:B------:R-:W-:Y:S02]  /*1cf0*/  LEA.HI.X.SX32 R67, R145, R20.reuse, 0x2, P3 ;  /* 0x0000001491437211 */ /* 0x080fe400018f16ff */
[----:B------:R-:W-:Y:S02]  /*1d00*/  LEA.HI.X.SX32 R73, R149, R20, 0x2, P0 ;  /* 0x0000001495497211 */ /* 0x000fe400000f16ff */
[----:B------:R-:W-:-:S02]  /*1d10*/  LEA R68, P3, R151, R48, 0x2 ;  /* 0x0000003097447211 */ /* 0x000fc400078610ff */
[----:B------:R-:W-:Y:S02]  /*1d20*/  LEA.HI.X.SX32 R71, R147, R20, 0x2, P5 ;  /* 0x0000001493477211 */ /* 0x000fe400028f16ff */
[-C--:B------:R-:W-:Y:S02]  /*1d30*/  LEA R60, P0, R155, R48.reuse, 0x2 ;  /* 0x000000309b3c7211 */ /* 0x080fe400078010ff */
[----:B------:R-:W-:Y:S02]  /*1d40*/  LEA R64, P5, R153, R48, 0x2 ;  /* 0x0000003099407211 */ /* 0x000fe400078a10ff */
[----:B------:R-:W-:Y:S02]  /*1d50*/  SEL R16, R10, RZ, P6 ;  /* 0x000000ff0a107207 */ /* 0x000fe40003000000 */
[----:B------:R-:W-:Y:S02]  /*1d60*/  SEL R144, RZ, 0x4, P2 ;  /* 0x00000004ff907807 */ /* 0x000fe40001000000 */
[----:B------:R-:W-:-:S02]  /*1d70*/  SEL R10, RZ, 0x4, P4 ;  /* 0x00000004ff0a7807 */ /* 0x000fc40002000000 */
[-C--:B------:R-:W-:Y:S02]  /*1d80*/  LEA.HI.X.SX32 R69, R151, R20.reuse, 0x2, P3 ;  /* 0x0000001497457211 */ /* 0x080fe400018f16ff */
[----:B------:R-:W-:Y:S02]  /*1d90*/  LEA.HI.X.SX32 R61, R155, R20, 0x2, P0 ;  /* 0x000000149b3d7211 */ /* 0x000fe400000f16ff */
[----:B------:R-:W-:Y:S02]  /*1da0*/  LEA R56, P3, R157, R48, 0x2 ;  /* 0x000000309d387211 */ /* 0x000fe400078610ff */
[----:B------:R-:W-:Y:S02]  /*1db0*/  LEA.HI.X.SX32 R65, R153, R20, 0x2, P5 ;  /* 0x0000001499417211 */ /* 0x000fe400028f16ff */
[----:B------:R-:W-:Y:S02]  /*1dc0*/  LEA R86, P0, R80, UR8, 0x2 ;  /* 0x0000000850567c11 */ /* 0x000fe4000f8010ff */
[----:B------:R-:W-:-:S02]  /*1dd0*/  LEA R52, P5, R159, R48, 0x2 ;  /* 0x000000309f347211 */ /* 0x000fc400078a10ff */
[----:B------:R-:W-:Y:S02]  /*1de0*/  SEL R160, R160, RZ, P6 ;  /* 0x000000ffa0a07207 */ /* 0x000fe40003000000 */
[----:B------:R-:W-:Y:S02]  /*1df0*/  SEL R162, R162, RZ, P6 ;  /* 0x000000ffa2a27207 */ /* 0x000fe40003000000 */
[----:B------:R-:W-:Y:S02]  /*1e00*/  SEL R158, R158, RZ, P6 ;  /* 0x000000ff9e9e7207 */ /* 0x000fe40003000000 */
[----:B------:R-:W-:Y:S02]  /*1e10*/  SEL R156, R156, RZ, P6 ;  /* 0x000000ff9c9c7207 */ /* 0x000fe40003000000 */
[----:B------:R-:W-:Y:S02]  /*1e20*/  SEL R154, R154, RZ, P6 ;  /* 0x000000ff9a9a7207 */ /* 0x000fe40003000000 */
[----:B------:R-:W-:-:S02]  /*1e30*/  SEL R152, R152, RZ, P6 ;  /* 0x000000ff98987207 */ /* 0x000fc40003000000 */
[----:B------:R-:W-:Y:S02]  /*1e40*/  SEL R150, R150, RZ, P6 ;  /* 0x000000ff96967207 */ /* 0x000fe40003000000 */
[----:B------:R-:W-:Y:S02]  /*1e50*/  SEL R148, R148, RZ, P6 ;  /* 0x000000ff94947207 */ /* 0x000fe40003000000 */
[----:B------:R-:W-:Y:S02]  /*1e60*/  SEL R146, R146, RZ, P6 ;  /* 0x000000ff92927207 */ /* 0x000fe40003000000 */
[----:B------:R-:W-:Y:S02]  /*1e70*/  SEL R142, R142, RZ, P6 ;  /* 0x000000ff8e8e7207 */ /* 0x000fe40003000000 */
[----:B------:R-:W-:Y:S02]  /*1e80*/  SEL R140, R140, RZ, P6 ;  /* 0x000000ff8c8c7207 */ /* 0x000fe40003000000 */
[----:B------:R-:W-:-:S02]  /*1e90*/  SEL R144, R144, RZ, P6 ;  /* 0x000000ff90907207 */ /* 0x000fc40003000000 */
[----:B------:R-:W-:Y:S01]  /*1ea0*/  SEL R104, R10, RZ, P6 ;  /* 0x000000ff0a687207 */ /* 0x000fe20003000000 */
[----:B------:R-:W-:Y:S01]  /*1eb0*/  IMAD R10, R8, 0x2, R17 ;  /* 0x00000002080a7824 */ /* 0x000fe200078e0211 */
[----:B------:R-:W-:Y:S02]  /*1ec0*/  SEL R110, R12, RZ, P6 ;  /* 0x000000ff0c6e7207 */ /* 0x000fe40003000000 */
[----:B------:R-:W-:Y:S02]  /*1ed0*/  SEL R165, R14, RZ, P6 ;  /* 0x000000ff0ea57207 */ /* 0x000fe40003000000 */
[----:B------:R-:W-:Y:S02]  /*1ee0*/  SEL R166, R15, RZ, P6 ;  /* 0x000000ff0fa67207 */ /* 0x000fe40003000000 */
[----:B------:R-:W-:Y:S02]  /*1ef0*/  LEA R62, P6, R143, R48, 0x2 ;  /* 0x000000308f3e7211 */ /* 0x000fe400078c10ff */
[----:B------:R-:W-:-:S02]  /*1f00*/  LEA.HI.X.SX32 R57, R157, R20, 0x2, P3 ;  /* 0x000000149d397211 */ /* 0x000fc400018f16ff */
[----:B------:R-:W-:Y:S02]  /*1f10*/  LEA.HI.X.SX32 R88, R80, UR9, 0x2, P0 ;  /* 0x0000000950587c11 */ /* 0x000fe400080f16ff */
[----:B------:R-:W-:Y:S02]  /*1f20*/  LEA R48, P3, R161, R48, 0x2 ;  /* 0x00000030a1307211 */ /* 0x000fe400078610ff */
[----:B------:R-:W-:Y:S02]  /*1f30*/  LEA.HI.X.SX32 R53, R159, R20, 0x2, P5 ;  /* 0x000000149f357211 */ /* 0x000fe400028f16ff */
[-C--:B------:R-:W-:Y:S02]  /*1f40*/  LEA R14, P0, R11, R86.reuse, 0x2 ;  /* 0x000000560b0e7211 */ /* 0x080fe400078010ff */
[----:B------:R-:W-:Y:S02]  /*1f50*/  LEA R26, P5, R13, R86, 0x2 ;  /* 0x000000560d1a7211 */ /* 0x000fe400078a10ff */
[----:B------:R-:W-:-:S02]  /*1f60*/  LEA.HI.X.SX32 R63, R143, R20, 0x2, P6 ;  /* 0x000000148f3f7211 */ /* 0x000fc400030f16ff */
[----:B------:R-:W-:Y:S02]  /*1f70*/  LEA.HI.X.SX32 R49, R161, R20, 0x2, P3 ;  /* 0x00000014a1317211 */ /* 0x000fe400018f16ff */
[----:B------:R-:W-:Y:S02]  /*1f80*/  LEA.HI.X.SX32 R15, R11, R88, 0x2, P0 ;  /* 0x000000580b0f7211 */ /* 0x000fe400000f16ff */
[-C--:B------:R-:W-:Y:S02]  /*1f90*/  LEA R32, P6, R10, R86.reuse, 0x2 ;  /* 0x000000560a207211 */ /* 0x080fe400078c10ff */
[----:B------:R-:W-:Y:S02]  /*1fa0*/  LEA R28, P3, R17, R86, 0x2 ;  /* 0x00000056111c7211 */ /* 0x000fe400078610ff */
[----:B------:R-:W-:Y:S02]  /*1fb0*/  LEA.HI.X.SX32 R27, R13, R88, 0x2, P5 ;  /* 0x000000580d1b7211 */ /* 0x000fe400028f16ff */
[----:B------:R-:W-:-:S02]  /*1fc0*/  LEA R44, P0, R109, R86, 0x2 ;  /* 0x000000566d2c7211 */ /* 0x000fc400078010ff */
[----:B------:R-:W-:Y:S02]  /*1fd0*/  LEA R40, P5, R111, R86, 0x2 ;  /* 0x000000566f287211 */ /* 0x000fe400078a10ff */
[-C--:B------:R-:W-:Y:S02]  /*1fe0*/  LEA.HI.X.SX32 R33, R10, R88.reuse, 0x2, P6 ;  /* 0x000000580a217211 */ /* 0x080fe400030f16ff */
[-C--:B------:R-:W-:Y:S02]  /*1ff0*/  LEA.HI.X.SX32 R29, R17, R88.reuse, 0x2, P3 ;  /* 0x00000058111d7211 */ /* 0x080fe400018f16ff */
[----:B------:R-:W-:Y:S02]  /*2000*/  LEA.HI.X.SX32 R45, R109, R88, 0x2, P0 ;  /* 0x000000586d2d7211 */ /* 0x000fe400000f16ff */
[-C--:B------:R-:W-:Y:S02]  /*2010*/  LEA R34, P6, R115, R86.reuse, 0x2 ;  /* 0x0000005673227211 */ /* 0x080fe400078c10ff */
[----:B------:R-:W-:-:S02]  /*2020*/  LEA R36, P3, R113, R86, 0x2 ;  /* 0x0000005671247211 */ /* 0x000fc400078610ff */
[----:B------:R-:W-:Y:S02]  /*2030*/  LEA.HI.X.SX32 R41, R111, R88, 0x2, P5 ;  /* 0x000000586f297211 */ /* 0x000fe400028f16ff */
[-C--:B------:R-:W-:Y:S02]  /*2040*/  LEA R30, P0, R117, R86.reuse, 0x2 ;  /* 0x00000056751e7211 */ /* 0x080fe400078010ff */
[----:B------:R-:W-:Y:S02]  /*2050*/  LEA R24, P5, R7, R86, 0x2 ;  /* 0x0000005607187211 */ /* 0x000fe400078a10ff */
[-C--:B------:R-:W-:Y:S02]  /*2060*/  LEA.HI.X.SX32 R35, R115, R88.reuse, 0x2, P6 ;  /* 0x0000005873237211 */ /* 0x080fe400030f16ff */
[-C--:B------:R-:W-:Y:S02]  /*2070*/  LEA.HI.X.SX32 R37, R113, R88.reuse, 0x2, P3 ;  /* 0x0000005871257211 */ /* 0x080fe400018f16ff */
[----:B------:R-:W-:-:S02]  /*2080*/  LEA.HI.X.SX32 R31, R117, R88, 0x2, P0 ;  /* 0x00000058751f7211 */ /* 0x000fc400000f16ff */
[-C--:B------:R-:W-:Y:S02]  /*2090*/  ISETP.GE.AND P6, PT, R85, R18.reuse, PT ;  /* 0x000000125500720c */ /* 0x080fe40003fc6270 */
[-C--:B------:R-:W-:Y:S02]  /*20a0*/  ISETP.GE.AND P1, PT, R77, R18.reuse, PT ;  /* 0x000000124d00720c */ /* 0x080fe40003f26270 */
[-C--:B------:R-:W-:Y:S02]  /*20b0*/  ISETP.GE.AND P4, PT, R79, R18.reuse, PT ;  /* 0x000000124f00720c */ /* 0x080fe40003f86270 */
[-C--:B------:R-:W-:Y:S02]  /*20c0*/  ISETP.GE.AND P3, PT, R81, R18.reuse, PT ;  /* 0x000000125100720c */ /* 0x080fe40003f66270 */
[----:B------:R-:W-:Y:S02]  /*20d0*/  ISETP.GE.AND P0, PT, R83, R18, PT ;  /* 0x000000125300720c */ /* 0x000fe40003f06270 */
[----:B------:R-:W-:-:S02]  /*20e0*/  LEA.HI.X.SX32 R25, R7, R88, 0x2, P5 ;  /* 0x0000005807197211 */ /* 0x000fc400028f16ff */
        /* <DEDUP_REMOVED lines=10> */
[----:B------:R-:W-:Y:S02]  /*2190*/  ISETP.GE.AND P0, PT, R95, R18, PT ;  /* 0x000000125f00720c */ /* 0x000fe40003f06270 */
[----:B------:R-:W-:-:S02]  /*21a0*/  SEL R132, RZ, 0x4, P5 ;  /* 0x00000004ff847807 */ /* 0x000fc40002800000 */
[----:B------:R-:W-:Y:S02]  /*21b0*/  ISETP.GE.AND P5, PT, R99, R18, PT ;  /* 0x000000126300720c */ /* 0x000fe40003fa6270 */
[----:B------:R-:W-:Y:S02]  /*21c0*/  SEL R120, RZ, 0x4, P6 ;  /* 0x00000004ff787807 */ /* 0x000fe40003000000 */
[----:B------:R-:W-:Y:S02]  /*21d0*/  SEL R128, RZ, 0x4, P1 ;  /* 0x00000004ff807807 */ /* 0x000fe40000800000 */
[----:B------:R-:W-:Y:S02]  /*21e0*/  SEL R130, RZ, 0x4, P4 ;  /* 0x00000004ff827807 */ /* 0x000fe40002000000 */
[----:B------:R-:W-:Y:S02]  /*21f0*/  SEL R124, RZ, 0x4, P3 ;  /* 0x00000004ff7c7807 */ /* 0x000fe40001800000 */
[----:B------:R-:W-:-:S02]  /*2200*/  SEL R126, RZ, 0x4, P0 ;  /* 0x00000004ff7e7807 */ /* 0x000fc40000000000 */
[----:B------:R-:W-:Y:S02]  /*2210*/  ISETP.NE.U32.AND P6, PT, R22, RZ, PT ;  /* 0x000000ff1600720c */ /* 0x000fe40003fc5070 */
[-C--:B------:R-:W-:Y:S02]  /*2220*/  ISETP.GE.AND P2, PT, R74, R18.reuse, PT ;  /* 0x000000124a00720c */ /* 0x080fe40003f46270 */
[-C--:B------:R-:W-:Y:S02]  /*2230*/  ISETP.GE.AND P1, PT, R101, R18.reuse, PT ;  /* 0x000000126500720c */ /* 0x080fe40003f26270 */
[-C--:B------:R-:W-:Y:S02]  /*2240*/  ISETP.GE.AND P4, PT, R103, R18.reuse, PT ;  /* 0x000000126700720c */ /* 0x080fe40003f86270 */
[-C--:B------:R-:W-:Y:S02]  /*2250*/  ISETP.GE.AND P3, PT, R105, R18.reuse, PT ;  /* 0x000000126900720c */ /* 0x080fe40003f66270 */
[----:B------:R-:W-:-:S02]  /*2260*/  ISETP.GE.AND P0, PT, R107, R18, PT ;  /* 0x000000126b00720c */ /* 0x000fc40003f06270 */
[----:B------:R-:W-:Y:S02]  /*2270*/  SEL R122, RZ, 0x4, P5 ;  /* 0x00000004ff7a7807 */ /* 0x000fe40002800000 */
[----:B------:R-:W-:Y:S02]  /*2280*/  LEA R18, P5, R123, R86, 0x2 ;  /* 0x000000567b127211 */ /* 0x000fe400078a10ff */
[----:B------:R-:W-:Y:S02]  /*2290*/  P2R R96, PR, RZ, 0x40 ;  /* 0x00000040ff607803 */ /* 0x000fe40000000000 */
[----:B------:R-:W-:Y:S02]  /*22a0*/  ISETP.NE.U32.AND P6, PT, R19, RZ, PT ;  /* 0x000000ff1300720c */ /* 0x000fe40003fc5070 */
[----:B------:R-:W-:Y:S02]  /*22b0*/  SEL R114, RZ, 0x4, P0 ;  /* 0x00000004ff727807 */ /* 0x000fe40000000000 */
[----:B------:R-:W-:-:S02]  /*22c0*/  LEA.HI.X.SX32 R19, R123, R88, 0x2, P5 ;  /* 0x000000587b137211 */ /* 0x000fc400028f16ff */
[----:B------:R-:W-:Y:S02]  /*22d0*/  ISETP.GT.AND P0, PT, R76, 0x5f, PT ;  /* 0x0000005f4c00780c */ /* 0x000fe40003f04270 */
[----:B------:R-:W-:Y:S02]  /*22e0*/  LEA R12, P5, R125, R86, 0x2 ;  /* 0x000000567d0c7211 */ /* 0x000fe400078a10ff */
[----:B------:R-:W-:Y:S02]  /*22f0*/  SEL R116, RZ, 0x4, P1 ;  /* 0x00000004ff747807 */ /* 0x000fe40000800000 */
[----:B------:R-:W-:Y:S02]  /*2300*/  ISETP.NE.U32.AND P1, PT, R16, RZ, PT ;  /* 0x000000ff1000720c */ /* 0x000fe40003f25070 */
[----:B------:R-:W-:Y:S02]  /*2310*/  SEL R11, RZ, 0x4, P2 ;  /* 0x00000004ff0b7807 */ /* 0x000fe40001000000 */
[----:B------:R-:W-:-:S02]  /*2320*/  SEL R168, R10, RZ, P0 ;  /* 0x000000ff0aa87207 */ /* 0x000fc40000000000 */
[----:B------:R-:W-:Y:S02]  /*2330*/  LEA.HI.X.SX32 R13, R125, R88, 0x2, P5 ;  /* 0x000000587d0d7211 */ /* 0x000fe400028f16ff */
[----:B------:R-:W-:Y:S02]  /*2340*/  SEL R118, RZ, 0x4, P4 ;  /* 0x00000004ff767807 */ /* 0x000fe40002000000 */
[----:B------:R-:W-:Y:S02]  /*2350*/  SEL R112, RZ, 0x4, P3 ;  /* 0x00000004ff707807 */ /* 0x000fe40001800000 */
[----:B------:R-:W-:Y:S02]  /*2360*/  LOP3.LUT R10, R106, 0x60, RZ, 0xc0, !PT ;  /* 0x000000606a0a7812 */ /* 0x000fe400078ec0ff */
[----:B------:R-:W-:Y:S02]  /*2370*/  LEA R16, P5, R127, R86, 0x2 ;  /* 0x000000567f107211 */ /* 0x000fe400078a10ff */
[----:B------:R-:W-:-:S02]  /*2380*/  SEL R108, R11, RZ, P0 ;  /* 0x000000ff0b6c7207 */ /* 0x000fc40000000000 */
        /* <DEDUP_REMOVED lines=15> */
[----:B------:R-:W-:Y:S02]  /*2480*/  SHF.R.U32.HI R11, RZ, 0x1, R10 ;  /* 0x00000001ff0b7819 */ /* 0x000fe4000001160a */
[----:B------:R-:W-:Y:S02]  /*2490*/  LEA.HI.X.SX32 R17, R127, R88, 0x2, P5 ;  /* 0x000000587f117211 */ /* 0x000fe400028f16ff */
[----:B------:R-:W-:-:S02]  /*24a0*/  LEA R22, P0, R119, R86, 0x2 ;  /* 0x0000005677167211 */ /* 0x000fc400078010ff */
[-C--:B------:R-:W-:Y:S02]  /*24b0*/  LEA R20, P2, R121, R86.reuse, 0x2 ;  /* 0x0000005679147211 */ /* 0x080fe400078410ff */
[----:B------:R-:W-:Y:S01]  /*24c0*/  LEA R10, P5, R129, R86, 0x2 ;  /* 0x00000056810a7211 */ /* 0x000fe200078a10ff */
[----:B------:R-:W-:Y:S01]  /*24d0*/  IMAD.SHL.U32 R86, R106, 0x10, RZ ;  /* 0x000000106a567824 */ /* 0x000fe200078e00ff */
[----:B------:R-:W-:Y:S02]  /*24e0*/  ISETP.NE.U32.AND P3, PT, R21, RZ, PT ;  /* 0x000000ff1500720c */ /* 0x000fe40003f65070 */
[----:B------:R-:W-:Y:S02]  /*24f0*/  P2R R94, PR, RZ, 0x40 ;  /* 0x00000040ff5e7803 */ /* 0x000fe40000000000 */
[----:B------:R-:W-:Y:S02]  /*2500*/  P2R R92, PR, RZ, 0x8 ;  /* 0x00000008ff5c7803 */ /* 0x000fe40000000000 */
[----:B------:R-:W-:-:S02]  /*2510*/  LOP3.LUT R86, R86, 0x70, RZ, 0xc0, !PT ;  /* 0x0000007056567812 */ /* 0x000fc400078ec0ff */
[----:B------:R-:W-:Y:S02]  /*2520*/  ISETP.NE.U32.AND P3, PT, R98, RZ, PT ;  /* 0x000000ff6200720c */ /* 0x000fe40003f65070 */
[----:B------:R-:W-:Y:S02]  /*2530*/  ISETP.NE.U32.AND P6, PT, R167, RZ, PT ;  /* 0x000000ffa700720c */ /* 0x000fe40003fc5070 */
[----:B------:R-:W-:Y:S02]  /*2540*/  LOP3.LUT R84, R84, R11, RZ, 0x3c, !PT ;  /* 0x0000000b54547212 */ /* 0x000fe400078e3cff */
[-C--:B------:R-:W-:Y:S02]  /*2550*/  LEA.HI.X.SX32 R23, R119, R88.reuse, 0x2, P0 ;  /* 0x0000005877177211 */ /* 0x080fe400000f16ff */
[-C--:B------:R-:W-:Y:S01]  /*2560*/  LEA.HI.X.SX32 R21, R121, R88.reuse, 0x2, P2 ;  /* 0x0000005879157211 */ /* 0x080fe200010f16ff */
[----:B------:R-:W-:Y:S01]  /*2570*/  VIADD R183, R84, UR7 ;  /* 0x0000000754b77c36 */ /* 0x000fe20008000000 */
[----:B------:R-:W-:Y:S01]  /*2580*/  LEA.HI.X.SX32 R11, R129, R88, 0x2, P5 ;  /* 0x00000058810b7211 */ /* 0x000fe200028f16ff */
[----:B------:R-:W-:Y:S01]  /*2590*/  IMAD.IADD R88, R86, 0x1, R163 ;  /* 0x0000000156587824 */ /* 0x000fe200078e02a3 */
[----:B------:R-:W-:Y:S01]  /*25a0*/  ISETP.NE.U32.AND P5, PT, R90, RZ, PT ;  /* 0x000000ff5a00720c */ /* 0x000fe20003fa5070 */
[----:B------:R-:W-:Y:S01]  /*25b0*/  IMAD.SHL.U32 R163, R8, 0x20, RZ ;  /* 0x0000002008a37824 */ /* 0x000fe200078e00ff */
[----:B------:R-:W-:Y:S01]  /*25c0*/  ISETP.NE.U32.AND P0, PT, R175, RZ, PT ;  /* 0x000000ffaf00720c */ /* 0x000fe20003f05070 */
[C---:B------:R-:W-:Y:S01]  /*25d0*/  VIADD R167, R88.reuse, UR7 ;  /* 0x0000000758a77c36 */ /* 0x040fe20008000000 */
[----:B------:R-:W-:-:S02]  /*25e0*/  LOP3.LUT R90, R88, 0x10, RZ, 0x3c, !PT ;  /* 0x00000010585a7812 */ /* 0x000fc400078e3cff */
[----:B------:R-:W-:Y:S02]  /*25f0*/  ISETP.NE.U32.AND P4, PT, R176, RZ, PT ;  /* 0x000000ffb000720c */ /* 0x000fe40003f85070 */
[----:B------:R-:W-:Y:S01]  /*2600*/  @!PT LDS RZ, [RZ] ;  /* 0x00000000fffff984 */ /* 0x000fe20000000800 */
[----:B------:R-:W-:Y:S01]  /*2610*/  @!PT LDS RZ, [RZ] ;  /* 0x00000000fffff984 */ /* 0x000fe20000000800 */
[----:B------:R-:W-:Y:S01]  /*2620*/  @!PT LDS RZ, [RZ] ;  /* 0x00000000fffff984 */ /* 0x000fe20000000800 */
[----:B------:R1:W-:Y:S01]  /*2630*/  LDGSTS.E [R167], desc[UR14][R44.64], P3 ;  /* 0x000000002ca77fae */ /* 0x0003e2000992184e */
[----:B------:R-:W-:Y:S01]  /*2640*/  ISETP.NE.U32.AND P3, PT, R169, RZ, PT ;  /* 0x000000ffa900720c */ /* 0x000fe20003f65070 */
[----:B------:R-:W-:Y:S01]  /*2650*/  VIADD R169, R90, UR7 ;  /* 0x000000075aa97c36 */ /* 0x000fe20008000000 */
[----:B------:R-:W-:Y:S01]  /*2660*/  ISETP.NE.U32.AND P2, PT, R177, RZ, PT ;  /* 0x000000ffb100720c */ /* 0x000fe20003f45070 */
[----:B------:R2:W-:Y:S01]  /*2670*/  LDGSTS.E [R167+0x8], desc[UR14][R40.64], P6 ;  /* 0x0000800028a77fae */ /* 0x0005e2000b12184e */
[----:B------:R-:W-:Y:S02]  /*2680*/  ISETP.NE.U32.AND P6, PT, R171, RZ, PT ;  /* 0x000000ffab00720c */ /* 0x000fe40003fc5070 */
[----:B------:R-:W-:Y:S02]  /*2690*/  LOP3.LUT R98, R88, 0x50, RZ, 0x3c, !PT ;  /* 0x0000005058627812 */ /* 0x000fe400078e3cff */
[----:B------:R-:W-:-:S02]  /*26a0*/  P2R R174, PR, RZ, 0x2 ;  /* 0x00000002ffae7803 */ /* 0x000fc40000000000 */
[----:B------:R-:W-:Y:S01]  /*26b0*/  ISETP.NE.U32.AND P1, PT, R178, RZ, PT ;  /* 0x000000ffb200720c */ /* 0x000fe20003f25070 */
[----:B------:R-:W-:Y:S02]  /*26c0*/  VIADD R177, R98, UR7 ;  /* 0x0000000762b17c36 */ /* 0x000fe40008000000 */
[----:B------:R3:W-:Y:S01]  /*26d0*/  LDGSTS.E [R169], desc[UR14][R36.64], P3 ;  /* 0x0000000024a97fae */ /* 0x0007e2000992184e */
[----:B------:R-:W-:Y:S01]  /*26e0*/  ISETP.NE.AND P3, PT, R92, RZ, PT ;  /* 0x000000ff5c00720c */ /* 0x000fe20003f65270 */
[----:B-1----:R-:W-:Y:S01]  /*26f0*/  IMAD.WIDE R44, R163, 0x4, R44 ;  /* 0x00000004a32c7825 */ /* 0x002fe200078e022c */
[----:B------:R-:W-:Y:S01]  /*2700*/  LOP3.LUT R92, R88, 0x20, RZ, 0x3c, !PT ;  /* 0x00000020585c7812 */ /* 0x000fe200078e3cff */
[----:B------:R1:W-:Y:S01]  /*2710*/  LDGSTS.E [R169+0x8], desc[UR14][R34.64], P6 ;  /* 0x0000800022a97fae */ /* 0x0003e2000b12184e */
[----:B------:R-:W-:Y:S01]  /*2720*/  ISETP.NE.U32.AND P6, PT, R173, RZ, PT ;  /* 0x000000ffad00720c */ /* 0x000fe20003fc5070 */
[----:B--2---:R-:W-:-:S04]  /*2730*/  IMAD.WIDE R40, R163, 0x4, R40 ;  /* 0x00000004a3287825 */ /* 0x004fc800078e0228 */
[----:B------:R-:W-:Y:S02]  /*2740*/  VIADD R171, R92, UR7 ;  /* 0x000000075cab7c36 */ /* 0x000fe40008000000 */
[----:B---3--:R-:W-:-:S04]  /*2750*/  IMAD.WIDE R36, R163, 0x4, R36 ;  /* 0x00000004a3247825 */ /* 0x008fc800078e0224 */
[----:B-1----:R-:W-:Y:S02]  /*2760*/  IMAD.WIDE R34, R163, 0x4, R34 ;  /* 0x00000004a3227825 */ /* 0x002fe400078e0222 */
[----:B------:R1:W-:Y:S01]  /*2770*/  LDGSTS.E [R171], desc[UR14][R30.64], P6 ;  /* 0x000000001eab7fae */ /* 0x0003e2000b12184e */
[----:B------:R-:W-:Y:S02]  /*2780*/  ISETP.NE.AND P6, PT, R94, RZ, PT ;  /* 0x000000ff5e00720c */ /* 0x000fe40003fc5270 */
[----:B------:R-:W-:-:S05]  /*2790*/  LOP3.LUT R94, R88, 0x30, RZ, 0x3c, !PT ;  /* 0x00000030585e7812 */ /* 0x000fca00078e3cff */
[----:B------:R-:W-:Y:S02]  /*27a0*/  VIADD R173, R94, UR7 ;  /* 0x000000075ead7c36 */ /* 0x000fe40008000000 */
[----:B-1----:R-:W-:-:S04]  /*27b0*/  IMAD.WIDE R30, R163, 0x4, R30 ;  /* 0x00000004a31e7825 */ /* 0x002fc800078e021e */
[----:B------:R1:W-:Y:S01]  /*27c0*/  LDGSTS.E [R171+0x8], desc[UR14][R24.64], P6 ;  /* 0x0000800018ab7fae */ /* 0x0003e2000b12184e */
[----:B------:R-:W-:Y:S02]  /*27d0*/  ISETP.NE.AND P6, PT, R96, RZ, PT ;  /* 0x000000ff6000720c */ /* 0x000fe40003fc5270 */
[----:B------:R-:W-:Y:S01]  /*27e0*/  LOP3.LUT R96, R88, 0x40, RZ, 0x3c, !PT ;  /* 0x0000004058607812 */ /* 0x000fe200078e3cff */
[----:B------:R2:W-:Y:S01]  /*27f0*/  LDGSTS.E [R173], desc[UR14][R22.64], P3 ;  /* 0x0000000016ad7fae */ /* 0x0005e2000992184e */
[----:B------:R-:W-:-:S03]  /*2800*/  ISETP.NE.U32.AND P3, PT, R172, RZ, PT ;  /* 0x000000ffac00720c */ /* 0x000fc60003f65070 */
[----:B------:R3:W-:Y:S01]  /*2810*/  LDGSTS.E [R173+0x8], desc[UR14][R20.64], P0 ;  /* 0x0000800014ad7fae */ /* 0x0007e2000812184e */
[----:B------:R-:W-:Y:S01]  /*2820*/  ISETP.NE.U32.AND P0, PT, R102, RZ, PT ;  /* 0x000000ff6600720c */ /* 0x000fe20003f05070 */
[----:B------:R-:W-:Y:S01]  /*2830*/  VIADD R175, R96, UR7 ;  /* 0x0000000760af7c36 */ /* 0x000fe20008000000 */
[----:B------:R-:W-:Y:S01]  /*2840*/  LOP3.LUT R102, R88, 0x70, RZ, 0x3c, !PT ;  /* 0x0000007058667812 */ /* 0x000fe200078e3cff */
[----:B-1----:R-:W-:-:S03]  /*2850*/  IMAD.WIDE R24, R163, 0x4, R24 ;  /* 0x00000004a3187825 */ /* 0x002fc600078e0218 */
[----:B------:R1:W-:Y:S01]  /*2860*/  LDGSTS.E [R175], desc[UR14][R18.64], P4 ;  /* 0x0000000012af7fae */ /* 0x0003e2000a12184e */
[----:B------:R-:W-:Y:S01]  /*2870*/  VIADD R181, R102, UR7 ;  /* 0x0000000766b57c36 */ /* 0x000fe20008000000 */
[----:B------:R-:W-:Y:S01]  /*2880*/  ISETP.NE.U32.AND P4, PT, R165, RZ, PT ;  /* 0x000000ffa500720c */ /* 0x000fe20003f85070 */
[C---:B--2---:R-:W-:Y:S01]  /*2890*/  IMAD.WIDE R22, R163.reuse, 0x4, R22 ;  /* 0x00000004a3167825 */ /* 0x044fe200078e0216 */
[----:B------:R2:W-:Y:S01]  /*28a0*/  LDGSTS.E [R175+0x8], desc[UR14][R12.64], P2 ;  /* 0x000080000caf7fae */ /* 0x0005e2000912184e */
[----:B------:R-:W-:Y:S02]  /*28b0*/  ISETP.NE.U32.AND P2, PT, R108, RZ, PT ;  /* 0x000000ff6c00720c */ /* 0x000fe40003f45070 */
[C---:B---3--:R-:W-:Y:S01]  /*28c0*/  IMAD.WIDE R20, R163.reuse, 0x4, R20 ;  /* 0x00000004a3147825 */ /* 0x048fe200078e0214 */
[----:B------:R3:W-:Y:S03]  /*28d0*/  LDGSTS.E [R177], desc[UR14][R16.64], P0 ;  /* 0x0000000010b17fae */ /* 0x0007e6000812184e */
[----:B------:R-:W-:Y:S01]  /*28e0*/  VIADD R108, R6, 0xffffffa0 ;  /* 0xffffffa0066c7836 */ /* 0x000fe20000000000 */
[----:B------:R4:W-:Y:S01]  /*28f0*/  LDGSTS.E [R177+0x8], desc[UR14][R10.64], P3 ;  /* 0x000080000ab17fae */ /* 0x0009e2000992184e */
[----:B------:R-:W-:Y:S01]  /*2900*/  ISETP.NE.U32.AND P3, PT, R100, RZ, PT ;  /* 0x000000ff6400720c */ /* 0x000fe20003f65070 */
[----:B-1----:R-:W-:Y:S01]  /*2910*/  IMAD.WIDE R18, R163, 0x4, R18 ;  /* 0x00000004a3127825 */ /* 0x002fe200078e0212 */
[----:B------:R-:W-:-:S02]  /*2920*/  LOP3.LUT R100, R88, 0x60, RZ, 0x3c, !PT ;  /* 0x0000006058647812 */ /* 0x000fc400078e3cff */
[----:B------:R-:W-:Y:S01]  /*2930*/  ISETP.GE.AND P0, PT, R77, R108, PT ;  /* 0x0000006c4d00720c */ /* 0x000fe20003f06270 */
[----:B--2---:R-:W-:-:S04]  /*2940*/  IMAD.WIDE R12, R163, 0x4, R12 ;  /* 0x00000004a30c7825 */ /* 0x004fc800078e020c */
[----:B------:R-:W-:Y:S02]  /*2950*/  VIADD R179, R100, UR7 ;  /* 0x0000000764b37c36 */ /* 0x000fe40008000000 */
[----:B---3--:R-:W-:-:S03]  /*2960*/  IMAD.WIDE R16, R163, 0x4, R16 ;  /* 0x00000004a3107825 */ /* 0x008fc600078e0210 */
[----:B------:R1:W-:Y:S01]  /*2970*/  LDGSTS.E [R179], desc[UR14][R14.64], P3 ;  /* 0x000000000eb37fae */ /* 0x0003e2000992184e */
[----:B------:R-:W-:Y:S01]  /*2980*/  ISETP.NE.U32.AND P3, PT, R170, RZ, PT ;  /* 0x000000ffaa00720c */ /* 0x000fe20003f65070 */
[C---:B----4-:R-:W-:Y:S01]  /*2990*/  IMAD.WIDE R10, R163.reuse, 0x4, R10 ;  /* 0x00000004a30a7825 */ /* 0x050fe200078e020a */
[----:B------:R-:W-:Y:S01]  /*29a0*/  P2R R170, PR, RZ, 0x4 ;  /* 0x00000004ffaa7803 */ /* 0x000fe20000000000 */
[----:B------:R2:W-:Y:S01]  /*29b0*/  LDGSTS.E [R179+0x8], desc[UR14][R26.64], P1 ;  /* 0x000080001ab37fae */ /* 0x0005e2000892184e */
[----:B------:R-:W-:Y:S02]  /*29c0*/  ISETP.NE.U32.AND P1, PT, R104, RZ, PT ;  /* 0x000000ff6800720c */ /* 0x000fe40003f25070 */
[----:B------:R-:W-:Y:S02]  /*29d0*/  LOP3.LUT R104, R84, 0x40, RZ, 0x3c, !PT ;  /* 0x0000004054687812 */ /* 0x000fe400078e3cff */
[----:B------:R-:W-:Y:S02]  /*29e0*/  P2R R172, PR, RZ, 0x2 ;  /* 0x00000002ffac7803 */ /* 0x000fe40000000000 */
[----:B------:R-:W-:Y:S01]  /*29f0*/  ISETP.NE.U32.AND P2, PT, R160, RZ, PT ;  /* 0x000000ffa000720c */ /* 0x000fe20003f45070 */
[----:B------:R-:W-:Y:S01]  /*2a00*/  VIADD R165, R104, UR7 ;  /* 0x0000000768a57c36 */ /* 0x000fe20008000000 */
[----:B------:R-:W-:Y:S01]  /*2a10*/  ISETP.NE.U32.AND P1, PT, R162, RZ, PT ;  /* 0x000000ffa200720c */ /* 0x000fe20003f25070 */
[----:B------:R3:W-:Y:S01]  /*2a20*/  LDGSTS.E [R181], desc[UR14][R28.64], P3 ;  /* 0x000000001cb57fae */ /* 0x0007e2000992184e */
[----:B-1----:R-:W-:Y:S01]  /*2a30*/  IMAD.WIDE R14, R163, 0x4, R14 ;  /* 0x00000004a30e7825 */ /* 0x002fe200078e020e */
[----:B------:R-:W-:-:S02]  /*2a40*/  ISETP.NE.U32.AND P3, PT, R166, RZ, PT ;  /* 0x000000ffa600720c */ /* 0x000fc40003f65070 */
[----:B------:R1:W-:Y:S01]  /*2a50*/  LDGSTS.E [R181+0x8], desc[UR14][R32.64], P5 ;  /* 0x0000800020b57fae */ /* 0x0003e2000a92184e */
[----:B------:R-:W-:Y:S01]  /*2a60*/  ISETP.NE.U32.AND P5, PT, R110, RZ, PT ;  /* 0x000000ff6e00720c */ /* 0x000fe20003fa5070 */
[----:B--2---:R-:W-:Y:S01]  /*2a70*/  IMAD.WIDE R26, R163, 0x4, R26 ;  /* 0x00000004a31a7825 */ /* 0x004fe200078e021a */
[----:B------:R-:W-:Y:S01]  /*2a80*/  SEL R110, RZ, 0x4, P0 ;  /* 0x00000004ff6e7807 */ /* 0x000fe20000000000 */
[----:B------:R-:W0:Y:S01]  /*2a90*/  LDGDEPBAR ;  /* 0x00000000000079af */ /* 0x000e220000000000 */
[----:B------:R-:W-:-:S03]  /*2aa0*/  ISETP.GT.AND P0, PT, R76, 0x7f, PT ;  /* 0x0000007f4c00780c */ /* 0x000fc60003f04270 */
[----:B------:R2:W-:Y:S01]  /*2ab0*/  LDGSTS.E [R183+0xa000], desc[UR14][R38.64], P6 ;  /* 0x0a00000026b77fae */ /* 0x0005e2000b12184e */
[C---:B---3--:R-:W-:Y:S01]  /*2ac0*/  IMAD.WIDE R28, R163.reuse, 0x4, R28 ;  /* 0x00000004a31c7825 */ /* 0x048fe200078e021c */
[----:B------:R-:W-:Y:S02]  /*2ad0*/  SEL R110, R110, RZ, P0 ;  /* 0x000000ff6e6e7207 */ /* 0x000fe40000000000 */
[----:B------:R3:W-:Y:S01]  /*2ae0*/  LDGSTS.E [R183+0xa400], desc[UR14][R46.64], P6 ;  /* 0x0a4000002eb77fae */ /* 0x0007e2000b12184e */
[----:B-1----:R-:W-:-:S03]  /*2af0*/  IMAD.WIDE R32, R163, 0x4, R32 ;  /* 0x00000004a3207825 */ /* 0x002fc600078e0220 */
[----:B------:R1:W-:Y:S04]  /*2b00*/  LDGSTS.E [R183+0xa800], desc[UR14][R54.64], P6 ;  /* 0x0a80000036b77fae */ /* 0x0003e8000b12184e */
[----:B------:R4:W-:Y:S01]  /*2b10*/  LDGSTS.E [R183+0xac00], desc[UR14][R62.64], P6 ;  /* 0x0ac000003eb77fae */ /* 0x0009e2000b12184e */
[----:B--2---:R-:W-:-:S03]  /*2b20*/  IMAD.WIDE R38, R9, 0x4, R38 ;  /* 0x0000000409267825 */ /* 0x004fc600078e0226 */
[----:B------:R2:W-:Y:S01]  /*2b30*/  LDGSTS.E [R183+0xb000], desc[UR14][R70.64], P6 ;  /* 0x0b00000046b77fae */ /* 0x0005e2000b12184e */
[----:B---3--:R-:W-:-:S03]  /*2b40*/  IMAD.WIDE R46, R9, 0x4, R46 ;  /* 0x00000004092e7825 */ /* 0x008fc600078e022e */
[----:B------:R3:W-:Y:S01]  /*2b50*/  LDGSTS.E [R183+0xb400], desc[UR14][R68.64], P6 ;  /* 0x0b40000044b77fae */ /* 0x0007e2000b12184e */
[----:B-1----:R-:W-:-:S03]  /*2b60*/  IMAD.WIDE R54, R9, 0x4, R54 ;  /* 0x0000000409367825 */ /* 0x002fc600078e0236 */
[----:B------:R1:W-:Y:S01]  /*2b70*/  LDGSTS.E [R183+0xb800], desc[UR14][R60.64], P6 ;  /* 0x0b8000003cb77fae */ /* 0x0003e2000b12184e */
[----:B----4-:R-:W-:-:S03]  /*2b80*/  IMAD.WIDE R62, R9, 0x4, R62 ;  /* 0x00000004093e7825 */ /* 0x010fc600078e023e */
        /* <DEDUP_REMOVED lines=17> */
[C---:B--2---:R-:W-:Y:S01]  /*2ca0*/  IMAD.WIDE R72, R9.reuse, 0x4, R72 ;  /* 0x0000000409487825 */ /* 0x044fe200078e0248 */
[----:B------:R-:W-:Y:S02]  /*2cb0*/  ISETP.NE.U32.AND P6, PT, R168, RZ, PT ;  /* 0x000000ffa800720c */ /* 0x000fe40003fc5070 */
[----:B------:R-:W0:Y:S01]  /*2cc0*/  LDGDEPBAR ;  /* 0x00000000000079af */ /* 0x000e220000000000 */
[C---:B---3--:R-:W-:Y:S01]  /*2cd0*/  IMAD.WIDE R64, R9.reuse, 0x4, R64 ;  /* 0x0000000409407825 */ /* 0x048fe200078e0240 */
[----:B------:R-:W-:Y:S03]  /*2ce0*/  BAR.SYNC.DEFER_BLOCKING 0x0 ;  /* 0x0000000000007b1d */ /* 0x000fe60000010000 */
[----:B-1----:R-:W-:-:S04]  /*2cf0*/  IMAD.WIDE R56, R9, 0x4, R56 ;  /* 0x0000000409387825 */ /* 0x002fc800078e0238 */
[----:B----4-:R-:W-:Y:S01]  /*2d00*/  IMAD.WIDE R48, R9, 0x4, R48 ;  /* 0x0000000409307825 */ /* 0x010fe200078e0230 */
[----:B------:R-:W-:Y:S01]  /*2d10*/  @!PT LDS RZ, [RZ] ;  /* 0x00000000fffff984 */ /* 0x000fe20000000800 */
[----:B------:R-:W-:Y:S01]  /*2d20*/  @!PT LDS RZ, [RZ] ;  /* 0x00000000fffff984 */ /* 0x000fe20000000800 */
[----:B------:R-:W-:Y:S01]  /*2d30*/  @!PT LDS RZ, [RZ] ;  /* 0x00000000fffff984 */ /* 0x000fe20000000800 */
[----:B------:R1:W-:Y:S01]  /*2d40*/  LDGSTS.E [R167+0x2000], desc[UR14][R44.64], P2 ;  /* 0x020000002ca77fae */ /* 0x0003e2000912184e */
[----:B------:R-:W-:-:S03]  /*2d50*/  ISETP.NE.U32.AND P2, PT, R158, RZ, PT ;  /* 0x000000ff9e00720c */ /* 0x000fc60003f45070 */
[----:B------:R2:W-:Y:S01]  /*2d60*/  LDGSTS.E [R167+0x2008], desc[UR14][R40.64], P1 ;  /* 0x0200800028a77fae */ /* 0x0005e2000892184e */
[----:B------:R-:W-:Y:S01]  /*2d70*/  ISETP.NE.U32.AND P1, PT, R156, RZ, PT ;  /* 0x000000ff9c00720c */ /* 0x000fe20003f25070 */
[----:B-1----:R-:W-:-:S08]  /*2d80*/  IMAD.WIDE R44, R163, 0x4, R44 ;  /* 0x00000004a32c7825 */ /* 0x002fd000078e022c */
[----:B------:R1:W-:Y:S01]  /*2d90*/  LDGSTS.E [R169+0x2000], desc[UR14][R36.64], P2 ;  /* 0x0200000024a97fae */ /* 0x0003e2000912184e */
[----:B------:R-:W-:Y:S01]  /*2da0*/  ISETP.NE.U32.AND P2, PT, R154, RZ, PT ;  /* 0x000000ff9a00720c */ /* 0x000fe20003f45070 */
[C---:B--2---:R-:W-:Y:S02]  /*2db0*/  IMAD.WIDE R40, R163.reuse, 0x4, R40 ;  /* 0x00000004a3287825 */ /* 0x044fe400078e0228 */
        /* <DEDUP_REMOVED lines=22> */
[----:B------:R-:W-:Y:S01]  /*2f20*/  ISETP.NE.AND P2, PT, R170, RZ, PT ;  /* 0x000000ffaa00720c */ /* 0x000fe20003f45270 */
[C---:B--2---:R-:W-:Y:S02]  /*2f30*/  IMAD.WIDE R12, R163.reuse, 0x4, R12 ;  /* 0x00000004a30c7825 */ /* 0x044fe400078e020c */
[----:B------:R2:W-:Y:S01]  /*2f40*/  LDGSTS.E [R177+0x2008], desc[UR14][R10.64], P1 ;  /* 0x020080000ab17fae */ /* 0x0005e2000892184e */
[----:B------:R-:W-:Y:S01]  /*2f50*/  ISETP.NE.AND P1, PT, R172, RZ, PT ;  /* 0x000000ffac00720c */ /* 0x000fe20003f25270 */
[----:B-1----:R-:W-:-:S04]  /*2f60*/  IMAD.WIDE R16, R163, 0x4, R16 ;  /* 0x00000004a3107825 */ /* 0x002fc800078e0210 */
[----:B--2---:R-:W-:-:S08]  /*2f70*/  IMAD.WIDE R10, R163, 0x4, R10 ;  /* 0x00000004a30a7825 */ /* 0x004fd000078e020a */
[----:B------:R1:W-:Y:S01]  /*2f80*/  LDGSTS.E [R179+0x2000], desc[UR14][R14.64], P1 ;  /* 0x020000000eb37fae */ /* 0x0003e2000892184e */
[----:B------:R-:W-:-:S03]  /*2f90*/  ISETP.NE.AND P1, PT, R174, RZ, PT ;  /* 0x000000ffae00720c */ /* 0x000fc60003f25270 */
[----:B------:R2:W-:Y:S01]  /*2fa0*/  LDGSTS.E [R179+0x2008], desc[UR14][R26.64], P5 ;  /* 0x020080001ab37fae */ /* 0x0005e2000a92184e */
[----:B------:R-:W-:-:S03]  /*2fb0*/  ISETP.NE.U32.AND P5, PT, R134, RZ, PT ;  /* 0x000000ff8600720c */ /* 0x000fc60003fa5070 */
[----:B------:R3:W-:Y:S01]  /*2fc0*/  LDGSTS.E [R181+0x2000], desc[UR14][R28.64], P4 ;  /* 0x020000001cb57fae */ /* 0x0007e2000a12184e */
[----:B------:R-:W-:-:S03]  /*2fd0*/  ISETP.GE.AND P4, PT, R79, R108, PT ;  /* 0x0000006c4f00720c */ /* 0x000fc60003f86270 */
[----:B------:R4:W-:Y:S01]  /*2fe0*/  LDGSTS.E [R181+0x2008], desc[UR14][R32.64], P3 ;  /* 0x0200800020b57fae */ /* 0x0009e2000992184e */
[----:B------:R-:W-:Y:S01]  /*2ff0*/  ISETP.NE.U32.AND P3, PT, R164, RZ, PT ;  /* 0x000000ffa400720c */ /* 0x000fe20003f65070 */
[----:B-1----:R-:W-:Y:S01]  /*3000*/  IMAD.WIDE R14, R163, 0x4, R14 ;  /* 0x00000004a30e7825 */ /* 0x002fe200078e020e */
[----:B------:R-:W-:Y:S01]  /*3010*/  SEL R140, RZ, 0x4, P4 ;  /* 0x00000004ff8c7807 */ /* 0x000fe20002000000 */
[----:B------:R-:W0:Y:S01]  /*3020*/  LDGDEPBAR ;  /* 0x00000000000079af */ /* 0x000e220000000000 */
[----:B------:R-:W-:Y:S01]  /*3030*/  ISETP.GE.AND P4, PT, R81, R108, PT ;  /* 0x0000006c5100720c */ /* 0x000fe20003f86270 */
[C---:B--2---:R-:W-:Y:S01]  /*3040*/  IMAD.WIDE R26, R163.reuse, 0x4, R26 ;  /* 0x00000004a31a7825 */ /* 0x044fe200078e021a */
[----:B------:R-:W-:Y:S01]  /*3050*/  SEL R140, R140, RZ, P0 ;  /* 0x000000ff8c8c7207 */ /* 0x000fe20000000000 */
[----:B------:R1:W-:Y:S02]  /*3060*/  LDGSTS.E [R183+0xc000], desc[UR14][R38.64], P1 ;  /* 0x0c00000026b77fae */ /* 0x0003e4000892184e */
[----:B---3--:R-:W-:-:S02]  /*3070*/  IMAD.WIDE R28, R163, 0x4, R28 ;  /* 0x00000004a31c7825 */ /* 0x008fc400078e021c */
[----:B------:R2:W-:Y:S02]  /*3080*/  LDGSTS.E [R183+0xc400], desc[UR14][R46.64], P1 ;  /* 0x0c4000002eb77fae */ /* 0x0005e4000892184e */
[----:B----4-:R-:W-:Y:S02]  /*3090*/  IMAD.WIDE R32, R163, 0x4, R32 ;  /* 0x00000004a3207825 */ /* 0x010fe400078e0220 */
[----:B------:R3:W-:Y:S04]  /*30a0*/  LDGSTS.E [R183+0xc800], desc[UR14][R54.64], P1 ;  /* 0x0c80000036b77fae */ /* 0x0007e8000892184e */
[----:B------:R4:W-:Y:S01]  /*30b0*/  LDGSTS.E [R183+0xcc00], desc[UR14][R62.64], P1 ;  /* 0x0cc000003eb77fae */ /* 0x0009e2000892184e */
[----:B-1----:R-:W-:-:S03]  /*30c0*/  IMAD.WIDE R38, R9, 0x4, R38 ;  /* 0x0000000409267825 */ /* 0x002fc600078e0226 */
[----:B------:R1:W-:Y:S01]  /*30d0*/  LDGSTS.E [R183+0xd000], desc[UR14][R70.64], P1 ;  /* 0x0d00000046b77fae */ /* 0x0003e2000892184e */
[----:B--2---:R-:W-:-:S03]  /*30e0*/  IMAD.WIDE R46, R9, 0x4, R46 ;  /* 0x00000004092e7825 */ /* 0x004fc600078e022e */
[----:B------:R2:W-:Y:S01]  /*30f0*/  LDGSTS.E [R183+0xd400], desc[UR14][R68.64], P1 ;  /* 0x0d40000044b77fae */ /* 0x0005e2000892184e */
[----:B---3--:R-:W-:-:S03]  /*3100*/  IMAD.WIDE R54, R9, 0x4, R54 ;  /* 0x0000000409367825 */ /* 0x008fc600078e0236 */
[----:B------:R3:W-:Y:S01]  /*3110*/  LDGSTS.E [R183+0xd800], desc[UR14][R60.64], P1 ;  /* 0x0d8000003cb77fae */ /* 0x0007e2000892184e */
[----:B----4-:R-:W-:-:S03]  /*3120*/  IMAD.WIDE R62, R9, 0x4, R62 ;  /* 0x00000004093e7825 */ /* 0x010fc600078e023e */
        /* <DEDUP_REMOVED lines=17> */
[----:B------:R-:W-:Y:S01]  /*3240*/  ISETP.NE.U32.AND P1, PT, R138, RZ, PT ;  /* 0x000000ff8a00720c */ /* 0x000fe20003f25070 */
[C---:B-1----:R-:W-:Y:S01]  /*3250*/  IMAD.WIDE R72, R9.reuse, 0x4, R72 ;  /* 0x0000000409487825 */ /* 0x042fe200078e0248 */
[----:B------:R-:W-:Y:S01]  /*3260*/  SEL R138, RZ, 0x4, P4 ;  /* 0x00000004ff8a7807 */ /* 0x000fe20002000000 */
[----:B------:R-:W0:Y:S01]  /*3270*/  LDGDEPBAR ;  /* 0x00000000000079af */ /* 0x000e220000000000 */
[----:B------:R-:W-:Y:S01]  /*3280*/  BAR.SYNC.DEFER_BLOCKING 0x0 ;  /* 0x0000000000007b1d */ /* 0x000fe20000010000 */
[----:B------:R-:W-:Y:S01]  /*3290*/  ISETP.NE.U32.AND P4, PT, R136, RZ, PT ;  /* 0x000000ff8800720c */ /* 0x000fe20003f85070 */
[----:B--2---:R-:W-:Y:S01]  /*32a0*/  IMAD.WIDE R64, R9, 0x4, R64 ;  /* 0x0000000409407825 */ /* 0x004fe200078e0240 */
[----:B------:R-:W-:-:S03]  /*32b0*/  SEL R138, R138, RZ, P0 ;  /* 0x000000ff8a8a7207 */ /* 0x000fc60000000000 */
[----:B---3--:R-:W-:-:S04]  /*32c0*/  IMAD.WIDE R56, R9, 0x4, R56 ;  /* 0x0000000409387825 */ /* 0x008fc800078e0238 */
[----:B----4-:R-:W-:Y:S01]  /*32d0*/  IMAD.WIDE R48, R9, 0x4, R48 ;  /* 0x0000000409307825 */ /* 0x010fe200078e0230 */
[----:B------:R-:W-:Y:S01]  /*32e0*/  @!PT LDS RZ, [RZ] ;  /* 0x00000000fffff984 */ /* 0x000fe20000000800 */
[----:B------:R-:W-:Y:S01]  /*32f0*/  @!PT LDS RZ, [RZ] ;  /* 0x00000000fffff984 */ /* 0x000fe20000000800 */
[----:B------:R-:W-:Y:S01]  /*3300*/  @!PT LDS RZ, [RZ] ;  /* 0x00000000fffff984 */ /* 0x000fe20000000800 */
[----:B------:R1:W-:Y:S01]  /*3310*/  LDGSTS.E [R167+0x4000], desc[UR14][R44.64], P5 ;  /* 0x040000002ca77fae */ /* 0x0003e2000a92184e */
[----:B------:R-:W-:-:S03]  /*3320*/  ISETP.GE.AND P5, PT, R83, R108, PT ;  /* 0x0000006c5300720c */ /* 0x000fc60003fa6270 */
[----:B------:R2:W-:Y:S01]  /*3330*/  LDGSTS.E [R167+0x4008], desc[UR14][R40.64], P6 ;  /* 0x0400800028a77fae */ /* 0x0005e2000b12184e */
[----:B------:R-:W-:Y:S02]  /*3340*/  ISETP.NE.U32.AND P6, PT, R132, RZ, PT ;  /* 0x000000ff8400720c */ /* 0x000fe40003fc5070 */
[----:B------:R-:W-:Y:S01]  /*3350*/  SEL R134, RZ, 0x4, P5 ;  /* 0x00000004ff867807 */ /* 0x000fe20002800000 */
[----:B------:R3:W-:Y:S01]  /*3360*/  LDGSTS.E [R169+0x4000], desc[UR14][R36.64], P3 ;  /* 0x0400000024a97fae */ /* 0x0007e2000992184e */
[----:B------:R-:W-:Y:S02]  /*3370*/  ISETP.NE.U32.AND P3, PT, R128, RZ, PT ;  /* 0x000000ff8000720c */ /* 0x000fe40003f65070 */
[----:B------:R-:W-:Y:S01]  /*3380*/  ISETP.GE.AND P5, PT, R85, R108, PT ;  /* 0x0000006c5500720c */ /* 0x000fe20003fa6270 */
[----:B------:R4:W-:Y:S01]  /*3390*/  LDGSTS.E [R169+0x4008], desc[UR14][R34.64], P1 ;  /* 0x0400800022a97fae */ /* 0x0009e2000892184e */
[----:B------:R-:W-:Y:S01]  /*33a0*/  ISETP.NE.U32.AND P1, PT, R130, RZ, PT ;  /* 0x000000ff8200720c */ /* 0x000fe20003f25070 */
[C---:B-1----:R-:W-:Y:S01]  /*33b0*/  IMAD.WIDE R44, R163.reuse, 0x4, R44 ;  /* 0x00000004a32c7825 */ /* 0x042fe200078e022c */
[----:B------:R-:W-:Y:S01]  /*33c0*/  SEL R132, RZ, 0x4, P5 ;  /* 0x00000004ff847807 */ /* 0x000fe20002800000 */
[----:B------:R1:W-:Y:S01]  /*33d0*/  LDGSTS.E [R171+0x4000], desc[UR14][R30.64], P4 ;  /* 0x040000001eab7fae */ /* 0x0003e2000a12184e */
[----:B------:R-:W-:Y:S01]  /*33e0*/  ISETP.NE.U32.AND P4, PT, R124, RZ, PT ;  /* 0x000000ff7c00720c */ /* 0x000fe20003f85070 */
[C---:B--2---:R-:W-:Y:S01]  /*33f0*/  IMAD.WIDE R40, R163.reuse, 0x4, R40 ;  /* 0x00000004a3287825 */ /* 0x044fe200078e0228 */
[----:B------:R-:W-:Y:S01]  /*3400*/  ISETP.NE.U32.AND P5, PT, R126, RZ, PT ;  /* 0x000000ff7e00720c */ /* 0x000fe20003fa5070 */
[----:B------:R2:W-:Y:S01]  /*3410*/  LDGSTS.E [R171+0x4008], desc[UR14][R24.64], P6 ;  /* 0x0400800018ab7fae */ /* 0x0005e2000b12184e */
[----:B------:R-:W-:Y:S01]  /*3420*/  ISETP.NE.U32.AND P6, PT, R110, RZ, PT ;  /* 0x000000ff6e00720c */ /* 0x000fe20003fc5070 */
[C---:B---3--:R-:W-:Y:S01]  /*3430*/  IMAD.WIDE R36, R163.reuse, 0x4, R36 ;  /* 0x00000004a3247825 */ /* 0x048fe200078e0224 */
[----:B------:R-:W-:Y:S01]  /*3440*/  SEL R134, R134, RZ, P0 ;  /* 0x000000ff86867207 */ /* 0x000fe20000000000 */
[----:B------:R3:W-:Y:S01]  /*3450*/  LDGSTS.E [R173+0x4000], desc[UR14][R22.64], P3 ;  /* 0x0400000016ad7fae */ /* 0x0007e2000992184e */
[----:B------:R-:W-:Y:S01]  /*3460*/  ISETP.NE.U32.AND P3, PT, R120, RZ, PT ;  /* 0x000000ff7800720c */ /* 0x000fe20003f65070 */
[C---:B----4-:R-:W-:Y:S01]  /*3470*/  IMAD.WIDE R34, R163.reuse, 0x4, R34 ;  /* 0x00000004a3227825 */ /* 0x050fe200078e0222 */
[----:B------:R-:W-:Y:S01]  /*3480*/  SEL R132, R132, RZ, P0 ;  /* 0x000000ff84847207 */ /* 0x000fe20000000000 */
[----:B------:R4:W-:Y:S01]  /*3490*/  LDGSTS.E [R173+0x4008], desc[UR14][R20.64], P1 ;  /* 0x0400800014ad7fae */ /* 0x0009e2000892184e */
[----:B------:R-:W-:Y:S01]  /*34a0*/  ISETP.NE.U32.AND P1, PT, R122, RZ, PT ;  /* 0x000000ff7a00720c */ /* 0x000fe20003f25070 */
[----:B-1----:R-:W-:-:S02]  /*34b0*/  IMAD.WIDE R30, R163, 0x4, R30 ;  /* 0x00000004a31e7825 */ /* 0x002fc400078e021e */
[----:B------:R1:W-:Y:S01]  /*34c0*/  LDGSTS.E [R175+0x4000], desc[UR14][R18.64], P4 ;  /* 0x0400000012af7fae */ /* 0x0003e2000a12184e */
[----:B------:R-:W-:Y:S01]  /*34d0*/  ISETP.NE.U32.AND P4, PT, R116, RZ, PT ;  /* 0x000000ff7400720c */ /* 0x000fe20003f85070 */
[C---:B--2---:R-:W-:Y:S02]  /*34e0*/  IMAD.WIDE R24, R163.reuse, 0x4, R24 ;  /* 0x00000004a3187825 */ /* 0x044fe400078e0218 */
[----:B------:R2:W-:Y:S01]  /*34f0*/  LDGSTS.E [R175+0x4008], desc[UR14][R12.64], P5 ;  /* 0x040080000caf7fae */ /* 0x0005e2000a92184e */
[----:B------:R-:W-:Y:S01]  /*3500*/  ISETP.NE.U32.AND P5, PT, R118, RZ, PT ;  /* 0x000000ff7600720c */ /* 0x000fe20003fa5070 */
[C---:B---3--:R-:W-:Y:S02]  /*3510*/  IMAD.WIDE R22, R163.reuse, 0x4, R22 ;  /* 0x00000004a3167825 */ /* 0x048fe400078e0216 */
[----:B------:R3:W-:Y:S01]  /*3520*/  LDGSTS.E [R177+0x4000], desc[UR14][R16.64], P3 ;  /* 0x0400000010b17fae */ /* 0x0007e2000992184e */
[----:B------:R-:W-:Y:S01]  /*3530*/  ISETP.NE.U32.AND P3, PT, R112, RZ, PT ;  /* 0x000000ff7000720c */ /* 0x000fe20003f65070 */
[----:B----4-:R-:W-:-:S02]  /*3540*/  IMAD.WIDE R20, R163, 0x4, R20 ;  /* 0x00000004a3147825 */ /* 0x010fc400078e0214 */
[----:B------:R4:W-:Y:S01]  /*3550*/  LDGSTS.E [R177+0x4008], desc[UR14][R10.64], P1 ;  /* 0x040080000ab17fae */ /* 0x0009e2000892184e */
[----:B------:R-:W-:Y:S01]  /*3560*/  ISETP.NE.U32.AND P1, PT, R114, RZ, PT ;  /* 0x000000ff7200720c */ /* 0x000fe20003f25070 */
[C---:B-1----:R-:W-:Y:S02]  /*3570*/  IMAD.WIDE R18, R163.reuse, 0x4, R18 ;  /* 0x00000004a3127825 */ /* 0x042fe400078e0212 */
[----:B------:R1:W-:Y:S01]  /*3580*/  LDGSTS.E [R179+0x4000], desc[UR14][R14.64], P4 ;  /* 0x040000000eb37fae */ /* 0x0003e2000a12184e */
[----:B------:R-:W-:Y:S01]  /*3590*/  ISETP.NE.U32.AND P4, PT, R140, RZ, PT ;  /* 0x000000ff8c00720c */ /* 0x000fe20003f85070 */
[C---:B--2---:R-:W-:Y:S02]  /*35a0*/  IMAD.WIDE R12, R163.reuse, 0x4, R12 ;  /* 0x00000004a30c7825 */ /* 0x044fe400078e020c */
[----:B------:R2:W-:Y:S01]  /*35b0*/  LDGSTS.E [R179+0x4008], desc[UR14][R26.64], P5 ;  /* 0x040080001ab37fae */ /* 0x0005e2000a92184e */
[----:B------:R-:W-:Y:S01]  /*35c0*/  ISETP.NE.U32.AND P5, PT, R138, RZ, PT ;  /* 0x000000ff8a00720c */ /* 0x000fe20003fa5070 */
[----:B---3--:R-:W-:-:S02]  /*35d0*/  IMAD.WIDE R16, R163, 0x4, R16 ;  /* 0x00000004a3107825 */ /* 0x008fc400078e0210 */
[----:B------:R3:W-:Y:S01]  /*35e0*/  LDGSTS.E [R181+0x4000], desc[UR14][R28.64], P3 ;  /* 0x040000001cb57fae */ /* 0x0007e2000992184e */
[----:B------:R-:W-:Y:S01]  /*35f0*/  ISETP.NE.U32.AND P3, PT, R134, RZ, PT ;  /* 0x000000ff8600720c */ /* 0x000fe20003f65070 */
[C---:B----4-:R-:W-:Y:S02]  /*3600*/  IMAD.WIDE R10, R163.reuse, 0x4, R10 ;  /* 0x00000004a30a7825 */ /* 0x050fe400078e020a */
[----:B------:R4:W-:Y:S01]  /*3610*/  LDGSTS.E [R181+0x4008], desc[UR14][R32.64], P1 ;  /* 0x0400800020b57fae */ /* 0x0009e2000892184e */
[----:B------:R-:W-:Y:S01]  /*3620*/  ISETP.NE.U32.AND P1, PT, R132, RZ, PT ;  /* 0x000000ff8400720c */ /* 0x000fe20003f25070 */
[C---:B-1----:R-:W-:Y:S02]  /*3630*/  IMAD.WIDE R14, R163.reuse, 0x4, R14 ;  /* 0x00000004a30e7825 */ /* 0x042fe400078e020e */
[----:B------:R-:W0:Y:S02]  /*3640*/  LDGDEPBAR ;  /* 0x00000000000079af */ /* 0x000e240000000000 */
[----:B--2---:R-:W-:-:S02]  /*3650*/  IMAD.WIDE R26, R163, 0x4, R26 ;  /* 0x00000004a31a7825 */ /* 0x004fc400078e021a */
[----:B------:R1:W-:Y:S02]  /*3660*/  LDGSTS.E [R183+0xe000], desc[UR14][R38.64], P2 ;  /* 0x0e00000026b77fae */ /* 0x0003e4000912184e */
[C---:B---3--:R-:W-:Y:S02]  /*3670*/  IMAD.WIDE R28, R163.reuse, 0x4, R28 ;  /* 0x00000004a31c7825 */ /* 0x048fe400078e021c */
        /* <DEDUP_REMOVED lines=28> */
[-C--:B------:R-:W-:Y:S01]  /*3840*/  ISETP.GE.AND P2, PT, R87, R108.reuse, PT ;  /* 0x0000006c5700720c */ /* 0x080fe20003f46270 */
[C---:B-1----:R-:W-:Y:S02]  /*3850*/  IMAD.WIDE R72, R9.reuse, 0x4, R72 ;  /* 0x0000000409487825 */ /* 0x042fe400078e0248 */
[----:B------:R-:W0:Y:S01]  /*3860*/  LDGDEPBAR ;  /* 0x00000000000079af */ /* 0x000e220000000000 */
[----:B------:R-:W-:Y:S01]  /*3870*/  SEL R110, RZ, 0x4, P2 ;  /* 0x00000004ff6e7807 */ /* 0x000fe20001000000 */
[----:B--2---:R-:W-:Y:S01]  /*3880*/  IMAD.WIDE R64, R9, 0x4, R64 ;  /* 0x0000000409407825 */ /* 0x004fe200078e0240 */
[----:B------:R-:W-:Y:S01]  /*3890*/  BAR.SYNC.DEFER_BLOCKING 0x0 ;  /* 0x0000000000007b1d */ /* 0x000fe20000010000 */
[----:B------:R-:W-:Y:S02]  /*38a0*/  ISETP.GE.AND P2, PT, R89, R108, PT ;  /* 0x0000006c5900720c */ /* 0x000fe40003f46270 */
[----:B---3--:R-:W-:Y:S01]  /*38b0*/  IMAD.WIDE R56, R9, 0x4, R56 ;  /* 0x0000000409387825 */ /* 0x008fe200078e0238 */
[----:B------:R-:W-:-:S02]  /*38c0*/  SEL R110, R110, RZ, P0 ;  /* 0x000000ff6e6e7207 */ /* 0x000fc40000000000 */
[----:B------:R-:W-:Y:S01]  /*38d0*/  SEL R112, RZ, 0x4, P2 ;  /* 0x00000004ff707807 */ /* 0x000fe20001000000 */
[----:B----4-:R-:W-:Y:S01]  /*38e0*/  IMAD.WIDE R48, R9, 0x4, R48 ;  /* 0x0000000409307825 */ /* 0x010fe200078e0230 */
[----:B------:R-:W-:Y:S02]  /*38f0*/  ISETP.GE.AND P2, PT, R93, R108, PT ;  /* 0x0000006c5d00720c */ /* 0x000fe40003f46270 */
[----:B------:R-:W-:Y:S01]  /*3900*/  SEL R112, R112, RZ, P0 ;  /* 0x000000ff70707207 */ /* 0x000fe20000000000 */
[----:B------:R-:W-:Y:S01]  /*3910*/  @!PT LDS RZ, [RZ] ;  /* 0x00000000fffff984 */ /* 0x000fe20000000800 */
[----:B------:R-:W-:Y:S01]  /*3920*/  @!PT LDS RZ, [RZ] ;  /* 0x00000000fffff984 */ /* 0x000fe20000000800 */
[----:B------:R-:W-:Y:S01]  /*3930*/  @!PT LDS RZ, [RZ] ;  /* 0x00000000fffff984 */ /* 0x000fe20000000800 */
[----:B------:R1:W-:Y:S01]  /*3940*/  LDGSTS.E [R167+0x6000], desc[UR14][R44.64], P6 ;  /* 0x060000002ca77fae */ /* 0x0003e2000b12184e */
[----:B------:R-:W-:-:S03]  /*3950*/  ISETP.NE.U32.AND P6, PT, R110, RZ, PT ;  /* 0x000000ff6e00720c */ /* 0x000fc60003fc5070 */
[----:B------:R2:W-:Y:S01]  /*3960*/  LDGSTS.E [R167+0x6008], desc[UR14][R40.64], P4 ;  /* 0x0600800028a77fae */ /* 0x0005e2000a12184e */
[----:B------:R-:W-:-:S03]  /*3970*/  ISETP.GE.AND P4, PT, R91, R108, PT ;  /* 0x0000006c5b00720c */ /* 0x000fc60003f86270 */
[----:B------:R3:W-:Y:S01]  /*3980*/  LDGSTS.E [R169+0x6000], desc[UR14][R36.64], P5 ;  /* 0x0600000024a97fae */ /* 0x0007e2000a92184e */
[----:B------:R-:W-:Y:S02]  /*3990*/  SEL R114, RZ, 0x4, P4 ;  /* 0x00000004ff727807 */ /* 0x000fe40002000000 */
[----:B------:R-:W-:Y:S01]  /*39a0*/  ISETP.NE.U32.AND P4, PT, R112, RZ, PT ;  /* 0x000000ff7000720c */ /* 0x000fe20003f85070 */
[----:B------:R4:W-:Y:S01]  /*39b0*/  LDGSTS.E [R169+0x6008], desc[UR14][R34.64], P3 ;  /* 0x0600800022a97fae */ /* 0x0009e2000992184e */
[----:B-1----:R-:W-:Y:S02]  /*39c0*/  SEL R44, RZ, 0x4, P2 ;  /* 0x00000004ff2c7807 */ /* 0x002fe40001000000 */
[----:B------:R-:W-:Y:S01]  /*39d0*/  SEL R114, R114, RZ, P0 ;  /* 0x000000ff72727207 */ /* 0x000fe20000000000 */
[----:B------:R1:W-:Y:S01]  /*39e0*/  LDGSTS.E [R171+0x6000], desc[UR14][R30.64], P1 ;  /* 0x060000001eab7fae */ /* 0x0003e2000892184e */
[----:B------:R-:W-:Y:S02]  /*39f0*/  SEL R44, R44, RZ, P0 ;  /* 0x000000ff2c2c7207 */ /* 0x000fe40000000000 */
[----:B--2---:R-:W-:-:S02]  /*3a00*/  CS2R R40, SRZ ;  /* 0x0000000000287805 */ /* 0x004fc4000001ff00 */
[----:B------:R-:W-:Y:S01]  /*3a10*/  ISETP.NE.U32.AND P2, PT, R114, RZ, PT ;  /* 0x000000ff7200720c */ /* 0x000fe20003f45070 */
[----:B------:R2:W-:Y:S01]  /*3a20*/  LDGSTS.E [R171+0x6008], desc[UR14][R24.64], P6 ;  /* 0x0600800018ab7fae */ /* 0x0005e2000b12184e */
[----:B------:R-:W-:Y:S02]  /*3a30*/  ISETP.NE.U32.AND P5, PT, R44, RZ, PT ;  /* 0x000000ff2c00720c */ /* 0x000fe40003fa5070 */
[----:B---3--:R-:W-:Y:S02]  /*3a40*/  CS2R R36, SRZ ;  /* 0x0000000000247805 */ /* 0x008fe4000001ff00 */
[-C--:B------:R-:W-:Y:S01]  /*3a50*/  ISETP.GE.AND P1, PT, R95, R108.reuse, PT ;  /* 0x0000006c5f00720c */ /* 0x080fe20003f26270 */
[----:B------:R-:W-:Y:S01]  /*3a60*/  LDGSTS.E [R173+0x6000], desc[UR14][R22.64], P4 ;  /* 0x0600000016ad7fae */ /* 0x000fe2000a12184e */
[----:B------:R-:W-:Y:S02]  /*3a70*/  ISETP.GE.AND P3, PT, R97, R108, PT ;  /* 0x0000006c6100720c */ /* 0x000fe40003f66270 */
[----:B------:R-:W-:-:S02]  /*3a80*/  CS2R R44, SRZ ;  /* 0x00000000002c7805 */ /* 0x000fc4000001ff00 */
[----:B----4-:R-:W-:Y:S02]  /*3a90*/  SEL R34, RZ, 0x4, P1 ;  /* 0x00000004ff227807 */ /* 0x010fe40000800000 */
[----:B-1----:R-:W-:Y:S02]  /*3aa0*/  CS2R R30, SRZ ;  /* 0x00000000001e7805 */ /* 0x002fe4000001ff00 */
[-C--:B------:R-:W-:Y:S02]  /*3ab0*/  ISETP.GE.AND P1, PT, R101, R108.reuse, PT ;  /* 0x0000006c6500720c */ /* 0x080fe40003f26270 */
[----:B------:R-:W-:Y:S01]  /*3ac0*/  ISETP.GE.AND P6, PT, R103, R108, PT ;  /* 0x0000006c6700720c */ /* 0x000fe20003fc6270 */
[----:B------:R1:W-:Y:S01]  /*3ad0*/  LDGSTS.E [R173+0x6008], desc[UR14][R20.64], P2 ;  /* 0x0600800014ad7fae */ /* 0x0003e2000912184e */
[----:B------:R-:W-:Y:S02]  /*3ae0*/  SEL R34, R34, RZ, P0 ;  /* 0x000000ff22227207 */ /* 0x000fe40000000000 */
[----:B--2---:R-:W-:-:S02]  /*3af0*/  CS2R R24, SRZ ;  /* 0x0000000000187805 */ /* 0x004fc4000001ff00 */
[-C--:B------:R-:W-:Y:S01]  /*3b00*/  ISETP.GE.AND P2, PT, R105, R108.reuse, PT ;  /* 0x0000006c6900720c */ /* 0x080fe20003f46270 */
[----:B------:R2:W-:Y:S01]  /*3b10*/  LDGSTS.E [R175+0x6000], desc[UR14][R18.64], P5 ;  /* 0x0600000012af7fae */ /* 0x0005e2000a92184e */
[-C--:B------:R-:W-:Y:S02]  /*3b20*/  ISETP.GE.AND P5, PT, R99, R108.reuse, PT ;  /* 0x0000006c6300720c */ /* 0x080fe40003fa6270 */
[----:B------:R-:W-:Y:S02]  /*3b30*/  ISETP.GE.AND P4, PT, R74, R108, PT ;  /* 0x0000006c4a00720c */ /* 0x000fe40003f86270 */
[----:B-1----:R-:W-:Y:S02]  /*3b40*/  SEL R20, RZ, 0x4, P3 ;  /* 0x00000004ff147807 */ /* 0x002fe40001800000 */
[----:B------:R-:W-:Y:S02]  /*3b50*/  SEL R21, RZ, 0x4, P5 ;  /* 0x00000004ff157807 */ /* 0x000fe40002800000 */
[----:B--2---:R-:W-:-:S02]  /*3b60*/  SEL R18, RZ, 0x4, P1 ;  /* 0x00000004ff127807 */ /* 0x004fc40000800000 */
[----:B------:R-:W-:Y:S02]  /*3b70*/  SEL R20, R20, RZ, P0 ;  /* 0x000000ff14147207 */ /* 0x000fe40000000000 */
[----:B------:R-:W-:Y:S02]  /*3b80*/  SEL R19, RZ, 0x4, P6 ;  /* 0x00000004ff137807 */ /* 0x000fe40003000000 */
[----:B------:R-:W-:Y:S02]  /*3b90*/  ISETP.NE.U32.AND P5, PT, R34, RZ, PT ;  /* 0x000000ff2200720c */ /* 0x000fe40003fa5070 */
[----:B------:R-:W-:Y:S02]  /*3ba0*/  CS2R R34, SRZ ;  /* 0x0000000000227805 */ /* 0x000fe4000001ff00 */
[----:B------:R-:W-:Y:S02]  /*3bb0*/  SEL R18, R18, RZ, P0 ;  /* 0x000000ff12127207 */ /* 0x000fe40000000000 */
[----:B------:R-:W-:-:S02]  /*3bc0*/  ISETP.GE.AND P3, PT, R107, R108, PT ;  /* 0x0000006c6b00720c */ /* 0x000fc40003f66270 */
[----:B------:R-:W-:Y:S02]  /*3bd0*/  ISETP.NE.U32.AND P6, PT, R20, RZ, PT ;  /* 0x000000ff1400720c */ /* 0x000fe40003fc5070 */
[----:B------:R-:W-:Y:S02]  /*3be0*/  SEL R19, R19, RZ, P0 ;  /* 0x000000ff13137207 */ /* 0x000fe40000000000 */
[----:B------:R-:W-:Y:S02]  /*3bf0*/  SEL R20, RZ, 0x4, P2 ;  /* 0x00000004ff147807 */ /* 0x000fe40001000000 */
[----:B------:R-:W-:Y:S01]  /*3c00*/  ISETP.NE.U32.AND P2, PT, R18, RZ, PT ;  /* 0x000000ff1200720c */ /* 0x000fe20003f45070 */
[----:B------:R-:W-:Y:S01]  /*3c10*/  LDGSTS.E [R175+0x6008], desc[UR14][R12.64], P5 ;  /* 0x060080000caf7fae */ /* 0x000fe2000a92184e */
[----:B------:R-:W-:Y:S02]  /*3c20*/  SEL R21, R21, RZ, P0 ;  /* 0x000000ff15157207 */ /* 0x000fe40000000000 */
[----:B------:R-:W-:-:S02]  /*3c30*/  SEL R18, RZ, 0x4, P3 ;  /* 0x00000004ff127807 */ /* 0x000fc40001800000 */
[----:B------:R-:W-:Y:S01]  /*3c40*/  ISETP.NE.U32.AND P3, PT, R19, RZ, PT ;  /* 0x000000ff1300720c */ /* 0x000fe20003f65070 */
[----:B------:R-:W-:Y:S01]  /*3c50*/  LDGSTS.E [R177+0x6000], desc[UR14][R16.64], P6 ;  /* 0x0600000010b17fae */ /* 0x000fe2000b12184e */
[----:B------:R-:W-:Y:S02]  /*3c60*/  SEL R19, RZ, 0x4, P4 ;  /* 0x00000004ff137807 */ /* 0x000fe40002000000 */
[----:B------:R-:W-:Y:S02]  /*3c70*/  SEL R20, R20, RZ, P0 ;  /* 0x000000ff14147207 */ /* 0x000fe40000000000 */
[----:B------:R-:W-:Y:S02]  /*3c80*/  ISETP.NE.U32.AND P1, PT, R21, RZ, PT ;  /* 0x000000ff1500720c */ /* 0x000fe40003f25070 */
[----:B------:R-:W-:Y:S02]  /*3c90*/  SEL R18, R18, RZ, P0 ;  /* 0x000000ff12127207 */ /* 0x000fe40000000000 */
[----:B------:R-:W-:-:S02]  /*3ca0*/  SEL R19, R19, RZ, P0 ;  /* 0x000000ff13137207 */ /* 0x000fc40000000000 */
[----:B------:R-:W-:Y:S02]  /*3cb0*/  ISETP.NE.U32.AND P4, PT, R20, RZ, PT ;  /* 0x000000ff1400720c */ /* 0x000fe40003f85070 */
[----:B------:R-:W-:Y:S02]  /*3cc0*/  ISETP.NE.U32.AND P5, PT, R18, RZ, PT ;  /* 0x000000ff1200720c */ /* 0x000fe40003fa5070 */
[----:B------:R-:W-:Y:S02]  /*3cd0*/  ISETP.NE.U32.AND P6, PT, R19, RZ, PT ;  /* 0x000000ff1300720c */ /* 0x000fe40003fc5070 */
[----:B------:R-:W-:Y:S01]  /*3ce0*/  ISETP.GE.AND P0, PT, R75, R4, PT ;  /* 0x000000044b00720c */ /* 0x000fe20003f06270 */
[----:B------:R1:W-:Y:S01]  /*3cf0*/  LDGSTS.E [R177+0x6008], desc[UR14][R10.64], P1 ;  /* 0x060080000ab17fae */ /* 0x0003e2000892184e */
[----:B------:R-:W-:Y:S01]  /*3d00*/  ISETP.GE.AND P1, PT, R76, 0x20, PT ;  /* 0x000000204c00780c */ /* 0x000fe20003f26270 */
[----:B------:R-:W-:Y:S02]  /*3d10*/  IMAD.SHL.U32 R4, R106, 0x8, RZ ;  /* 0x000000086a047824 */ /* 0x000fe400078e00ff */
[----:B------:R-:W-:Y:S03]  /*3d20*/  LDGSTS.E [R179+0x6000], desc[UR14][R14.64], P2 ;  /* 0x060000000eb37fae */ /* 0x000fe6000912184e */
[----:B------:R-:W-:Y:S01]  /*3d30*/  LOP3.LUT R4, R4, 0x380, RZ, 0xc0, !PT ;  /* 0x0000038004047812 */ /* 0x000fe200078ec0ff */
[----:B------:R2:W-:Y:S04]  /*3d40*/  LDGSTS.E [R179+0x6008], desc[UR14][R26.64], P3 ;  /* 0x060080001ab37fae */ /* 0x0005e8000992184e */
[----:B------:R3:W-:Y:S01]  /*3d50*/  LDGSTS.E [R181+0x6000], desc[UR14][R28.64], P4 ;  /* 0x060000001cb57fae */ /* 0x0007e2000a12184e */
[----:B-1----:R-:W-:-:S03]  /*3d60*/  IMAD.SHL.U32 R11, R106, 0x80, RZ ;  /* 0x000000806a0b7824 */ /* 0x002fc600078e00ff */
[----:B------:R1:W-:Y:S02]  /*3d70*/  LDGSTS.E [R181+0x6008], desc[UR14][R32.64], P5 ;  /* 0x0600800020b57fae */ /* 0x0003e4000a92184e */
[----:B------:R-:W-:Y:S02]  /*3d80*/  LOP3.LUT R11, R11, 0x400, RZ, 0xc0, !PT ;  /* 0x000004000b0b7812 */ /* 0x000fe400078ec0ff */
[----:B------:R-:W0:Y:S01]  /*3d90*/  LDGDEPBAR ;  /* 0x00000000000079af */ /* 0x000e220000000000 */
[----:B--2---:R-:W-:-:S03]  /*3da0*/  CS2R R26, SRZ ;  /* 0x00000000001a7805 */ /* 0x004fc6000001ff00 */
[----:B------:R2:W-:Y:S01]  /*3db0*/  LDGSTS.E [R183+0x10000], desc[UR14][R38.64], P6 ;  /* 0x1000000026b77fae */ /* 0x0005e2000b12184e */
[----:B---3--:R-:W-:-:S03]  /*3dc0*/  CS2R R28, SRZ ;  /* 0x00000000001c7805 */ /* 0x008fc6000001ff00 */
[----:B------:R3:W-:Y:S01]  /*3dd0*/  LDGSTS.E [R183+0x10400], desc[UR14][R46.64], P6 ;  /* 0x104000002eb77fae */ /* 0x0007e2000b12184e */
[----:B-1----:R-:W-:-:S03]  /*3de0*/  CS2R R32, SRZ ;  /* 0x0000000000207805 */ /* 0x002fc6000001ff00 */
[----:B------:R1:W-:Y:S04]  /*3df0*/  LDGSTS.E [R183+0x10800], desc[UR14][R54.64], P6 ;  /* 0x1080000036b77fae */ /* 0x0003e8000b12184e */
[----:B------:R-:W-:Y:S01]  /*3e00*/  LDGSTS.E [R183+0x10c00], desc[UR14][R62.64], P6 ;  /* 0x10c000003eb77fae */ /* 0x000fe2000b12184e */
[----:B--2---:R-:W-:-:S03]  /*3e10*/  CS2R R38, SRZ ;  /* 0x0000000000267805 */ /* 0x004fc6000001ff00 */
[----:B------:R-:W-:Y:S01]  /*3e20*/  LDGSTS.E [R183+0x11000], desc[UR14][R70.64], P6 ;  /* 0x1100000046b77fae */ /* 0x000fe2000b12184e */
[----:B---3--:R-:W-:-:S03]  /*3e30*/  CS2R R46, SRZ ;  /* 0x00000000002e7805 */ /* 0x008fc6000001ff00 */
[----:B------:R-:W-:Y:S01]  /*3e40*/  LDGSTS.E [R183+0x11400], desc[UR14][R68.64], P6 ;  /* 0x1140000044b77fae */ /* 0x000fe2000b12184e */
[----:B-1----:R-:W-:-:S03]  /*3e50*/  CS2R R54, SRZ ;  /* 0x0000000000367805 */ /* 0x002fc6000001ff00 */
[----:B------:R-:W-:Y:S04]  /*3e60*/  LDGSTS.E [R183+0x11800], desc[UR14][R60.64], P6 ;  /* 0x118000003cb77fae */ /* 0x000fe8000b12184e */
[----:B------:R1:W-:Y:S04]  /*3e70*/  LDGSTS.E [R183+0x11c00], desc[UR14][R52.64], P6 ;  /* 0x11c0000034b77fae */ /* 0x0003e8000b12184e */
[----:B------:R2:W-:Y:S04]  /*3e80*/  LDGSTS.E [R165+0x10200], desc[UR14][R42.64], P6 ;  /* 0x102000002aa57fae */ /* 0x0005e8000b12184e */
[----:B------:R3:W-:Y:S04]  /*3e90*/  LDGSTS.E [R165+0x10600], desc[UR14][R50.64], P6 ;  /* 0x1060000032a57fae */ /* 0x0007e8000b12184e */
[----:B------:R-:W-:Y:S01]  /*3ea0*/  LDGSTS.E [R165+0x10a00], desc[UR14][R58.64], P6 ;  /* 0x10a000003aa57fae */ /* 0x000fe2000b12184e */
[----:B-1----:R-:W-:-:S03]  /*3eb0*/  CS2R R52, SRZ ;  /* 0x0000000000347805 */ /* 0x002fc6000001ff00 */
[----:B------:R-:W-:Y:S01]  /*3ec0*/  LDGSTS.E [R165+0x10e00], desc[UR14][R66.64], P6 ;  /* 0x10e0000042a57fae */ /* 0x000fe2000b12184e */
[----:B--2---:R-:W-:-:S03]  /*3ed0*/  CS2R R42, SRZ ;  /* 0x00000000002a7805 */ /* 0x004fc6000001ff00 */
[----:B------:R-:W-:Y:S01]  /*3ee0*/  LDGSTS.E [R165+0x11200], desc[UR14][R72.64], P6 ;  /* 0x1120000048a57fae */ /* 0x000fe2000b12184e */
[----:B---3--:R-:W-:-:S03]  /*3ef0*/  CS2R R50, SRZ ;  /* 0x0000000000327805 */ /* 0x008fc6000001ff00 */
[----:B------:R-:W-:Y:S04]  /*3f00*/  LDGSTS.E [R165+0x11600], desc[UR14][R64.64], P6 ;  /* 0x1160000040a57fae */ /* 0x000fe8000b12184e */
[----:B------:R-:W-:Y:S04]  /*3f10*/  LDGSTS.E [R165+0x11a00], desc[UR14][R56.64], P6 ;  /* 0x11a0000038a57fae */ /* 0x000fe8000b12184e */
[----:B------:R1:W-:Y:S04]  /*3f20*/  LDGSTS.E [R165+0x11e00], desc[UR14][R48.64], P6 ;  /* 0x11e0000030a57fae */ /* 0x0003e8000b12184e */
[----:B------:R-:W0:Y:S01]  /*3f30*/  LDGDEPBAR ;  /* 0x00000000000079af */ /* 0x000e220000000000 */
[----:B-1----:R-:W-:Y:S01]  /*3f40*/  CS2R R48, SRZ ;  /* 0x0000000000307805 */ /* 0x002fe2000001ff00 */
[----:B------:R-:W-:Y:S06]  /*3f50*/  @!P1 BRA `(.L_x_0) ;  /* 0x0000001800109947 */ /* 0x000fec0003800000 */
[----:B------:R-:W-:Y:S01]  /*3f60*/  SHF.R.S32.HI R10, RZ, 0x1f, R78 ;  /* 0x0000001fff0a7819 */ /* 0x000fe2000001144e */
[-C--:B------:R-:W-:Y:S01]  /*3f70*/  IMAD R15, R107, R8.reuse, RZ ;  /* 0x000000086b0f7224 */ /* 0x080fe200078e02ff */
[C---:B------:R-:W-:Y:S01]  /*3f80*/  IADD3 R122, P4, R78.reuse, R157, RZ ;  /* 0x0000009d4e7a7210 */ /* 0x040fe20007f9e0ff */
[-C--:B------:R-:W-:Y:S01]  /*3f90*/  IMAD R17, R105, R8.reuse, RZ ;  /* 0x0000000869117224 */ /* 0x080fe200078e02ff */
[C---:B------:R-:W-:Y:S01]  /*3fa0*/  IADD3 R116, P1, R78.reuse, R151, RZ ;  /* 0x000000974e747210 */ /* 0x040fe20007f3e0ff */
[----:B------:R-:W-:Y:S01]  /*3fb0*/  IMAD R19, R103, R8, RZ ;  /* 0x0000000867137224 */ /* 0x000fe200078e02ff */
[----:B------:R-:W-:Y:S01]  /*3fc0*/  LEA.HI.X.SX32 R181, R157, R10, 0x1, P4 ;  /* 0x0000000a9db57211 */ /* 0x000fe200020f0eff */
[----:B------:R-:W-:Y:S01]  /*3fd0*/  IMAD R21, R101, R8, RZ ;  /* 0x0000000865157224 */ /* 0x000fe200078e02ff */
[----:B------:R-:W-:Y:S01]  /*3fe0*/  IADD3 R126, P2, R78, R161, RZ ;  /* 0x000000a14e7e7210 */ /* 0x000fe20007f5e0ff */
[----:B------:R-:W-:Y:S01]  /*3ff0*/  VIADD R56, R6, 0xffffff80 ;  /* 0xffffff8006387836 */ /* 0x000fe20000000000 */
[----:B------:R-:W-:-:S02]  /*4000*/  IADD3 R120, P5, R78, R155, RZ ;  /* 0x0000009b4e787210 */ /* 0x000fc40007fbe0ff */
[----:B------:R-:W-:Y:S02]  /*4010*/  CS2R R24, SRZ ;  /* 0x0000000000187805 */ /* 0x000fe4000001ff00 */
[C---:B------:R-:W-:Y:S02]  /*4020*/  IADD3 R110, P4, R78.reuse, R145, RZ ;  /* 0x000000914e6e7210 */ /* 0x040fe40007f9e0ff */
[----:B------:R-:W-:Y:S02]  /*4030*/  CS2R R26, SRZ ;  /* 0x00000000001a7805 */ /* 0x000fe4000001ff00 */
[----:B------:R-:W-:Y:S02]  /*4040*/  IADD3 R118, P6, R78, R153, RZ ;  /* 0x000000994e767210 */ /* 0x000fe40007fde0ff */
[----:B------:R-:W-:Y:S02]  /*4050*/  CS2R R28, SRZ ;  /* 0x00000000001c7805 */ /* 0x000fe4000001ff00 */
[----:B------:R-:W-:-:S02]  /*4060*/  LEA.HI.X.SX32 R175, R151, R10, 0x1, P1 ;  /* 0x0000000a97af7211 */ /* 0x000fc400008f0eff */
[----:B------:R-:W-:Y:S02]  /*4070*/  CS2R R30, SRZ ;  /* 0x00000000001e7805 */ /* 0x000fe4000001ff00 */
[----:B------:R-:W-:Y:S02]  /*4080*/  IADD3 R124, P3, R78, R159, RZ ;  /* 0x0000009f4e7c7210 */ /* 0x000fe40007f7e0ff */
[----:B------:R-:W-:Y:S02]  /*4090*/  CS2R R32, SRZ ;  /* 0x0000000000207805 */ /* 0x000fe4000001ff00 */
[-C--:B------:R-:W-:Y:S02]  /*40a0*/  LEA.HI.X.SX32 R185, R161, R10.reuse, 0x1, P2 ;  /* 0x0000000aa1b97211 */ /* 0x080fe400010f0eff */
[----:B------:R-:W-:Y:S02]  /*40b0*/  CS2R R34, SRZ ;  /* 0x0000000000227805 */ /* 0x000fe4000001ff00 */
[----:B------:R-:W-:-:S02]  /*40c0*/  LEA.HI.X.SX32 R179, R155, R10, 0x1, P5 ;  /* 0x0000000a9bb37211 */ /* 0x000fc400028f0eff */
[----:B------:R-:W-:Y:S02]  /*40d0*/  CS2R R36, SRZ ;  /* 0x0000000000247805 */ /* 0x000fe4000001ff00 */
[C---:B------:R-:W-:Y:S02]  /*40e0*/  IADD3 R22, P1, R78.reuse, R139, RZ ;  /* 0x0000008b4e167210 */ /* 0x040fe40007f3e0ff */
[----:B------:R-:W-:Y:S02]  /*40f0*/  CS2R R38, SRZ ;  /* 0x0000000000267805 */ /* 0x000fe4000001ff00 */
[----:B------:R-:W-:Y:S02]  /*4100*/  LEA.HI.X.SX32 R169, R145, R10, 0x1, P4 ;  /* 0x0000000a91a97211 */ /* 0x000fe400020f0eff */
[----:B------:R-:W-:Y:S02]  /*4110*/  CS2R R40, SRZ ;  /* 0x0000000000287805 */ /* 0x000fe4000001ff00 */
[----:B------:R-:W-:-:S02]  /*4120*/  IADD3 R114, P2, R78, R149, RZ ;  /* 0x000000954e727210 */ /* 0x000fc40007f5e0ff */
[----:B------:R-:W-:Y:S02]  /*4130*/  CS2R R42, SRZ ;  /* 0x00000000002a7805 */ /* 0x000fe4000001ff00 */
[C---:B------:R-:W-:Y:S02]  /*4140*/  IADD3 R108, P5, R78.reuse, R143, RZ ;  /* 0x0000008f4e6c7210 */ /* 0x040fe40007fbe0ff */
[----:B------:R-:W-:Y:S02]  /*4150*/  CS2R R44, SRZ ;  /* 0x00000000002c7805 */ /* 0x000fe4000001ff00 */
[----:B------:R-:W-:Y:S02]  /*4160*/  LEA.HI.X.SX32 R177, R153, R10, 0x1, P6 ;  /* 0x0000000a99b17211 */ /* 0x000fe400030f0eff */
[----:B------:R-:W-:Y:S02]  /*4170*/  CS2R R46, SRZ ;  /* 0x00000000002e7805 */ /* 0x000fe4000001ff00 */
[----:B------:R-:W-:-:S02]  /*4180*/  IADD3 R16, P4, R78, R133, RZ ;  /* 0x000000854e107210 */ /* 0x000fc40007f9e0ff */
[----:B------:R-:W-:Y:S02]  /*4190*/  CS2R R48, SRZ ;  /* 0x0000000000307805 */ /* 0x000fe4000001ff00 */
[----:B------:R-:W-:Y:S02]  /*41a0*/  IADD3 R106, P6, R78, R141, RZ ;  /* 0x0000008d4e6a7210 */ /* 0x000fe40007fde0ff */
[----:B------:R-:W-:Y:S02]  /*41b0*/  CS2R R50, SRZ ;  /* 0x0000000000327805 */ /* 0x000fe4000001ff00 */
[-C--:B------:R-:W-:Y:S02]  /*41c0*/  LEA.HI.X.SX32 R183, R159, R10.reuse, 0x1, P3 ;  /* 0x0000000a9fb77211 */ /* 0x080fe400018f0eff */
[----:B------:R-:W-:Y:S02]  /*41d0*/  CS2R R52, SRZ ;  /* 0x0000000000347805 */ /* 0x000fe4000001ff00 */
[----:B------:R-:W-:Y:S01]  /*41e0*/  LEA.HI.X.SX32 R161, R139, R10, 0x1, P1 ;  /* 0x0000000a8ba17211 */ /* 0x000fe200008f0eff */
[----:B------:R-:W-:Y:S01]  /*41f0*/  IMAD.SHL.U32 R139, R126, 0x4, RZ ;  /* 0x000000047e8b7824 */ /* 0x000fe200078e00ff */
[----:B------:R-:W-:-:S02]  /*4200*/  IADD3 R112, P3, R78, R147, RZ ;  /* 0x000000934e707210 */ /* 0x000fc40007f7e0ff */
[----:B------:R-:W-:Y:S02]  /*4210*/  CS2R R54, SRZ ;  /* 0x0000000000367805 */ /* 0x000fe4000001ff00 */
[-C--:B------:R-:W-:Y:S01]  /*4220*/  LEA.HI.X.SX32 R173, R149, R10.reuse, 0x1, P2 ;  /* 0x0000000a95ad7211 */ /* 0x080fe200010f0eff */
[----:B------:R-:W-:Y:S01]  /*4230*/  UMOV UR12, 0x3 ;  /* 0x00000003000c7882 */ /* 0x000fe20000000000 */
[-C--:B------:R-:W-:Y:S01]  /*4240*/  LEA.HI.X.SX32 R167, R143, R10.reuse, 0x1, P5 ;  /* 0x0000000a8fa77211 */ /* 0x080fe200028f0eff */
[----:B------:R-:W-:Y:S01]  /*4250*/  UMOV UR13, 0xffffffff ;  /* 0xffffffff000d7882 */ /* 0x000fe20000000000 */
[----:B------:R-:W-:Y:S01]  /*4260*/  LEA.HI.X.SX32 R155, R133, R10, 0x1, P4 ;  /* 0x0000000a859b7211 */ /* 0x000fe200020f0eff */
[----:B------:R-:W-:Y:S01]  /*4270*/  IMAD.SHL.U32 R133, R120, 0x4, RZ ;  /* 0x0000000478857824 */ /* 0x000fe200078e00ff */
[----:B------:R-:W-:Y:S01]  /*4280*/  LEA R8, P1, R9, R2, 0x4 ;  /* 0x0000000209087211 */ /* 0x000fe200078220ff */
[----:B------:R-:W-:Y:S01]  /*4290*/  UMOV UR4, URZ ;  /* 0x0000003f00047c82 */ /* 0x000fe20008000000 */
[----:B------:R-:W-:-:S02]  /*42a0*/  IADD3 R20, P2, R78, R137, RZ ;  /* 0x000000894e147210 */ /* 0x000fc40007f5e0ff */
[----:B------:R-:W-:Y:S02]  /*42b0*/  IADD3 R14, P5, R78, R131, RZ ;  /* 0x000000834e0e7210 */ /* 0x000fe40007fbe0ff */
[----:B------:R-:W-:Y:S02]  /*42c0*/  SHF.R.S32.HI R13, RZ, 0x1f, R76 ;  /* 0x0000001fff0d7819 */ /* 0x000fe4000001144c */
[----:B------:R-:W-:Y:S02]  /*42d0*/  LEA.HI.X.SX32 R165, R141, R10, 0x1, P6 ;  /* 0x0000000a8da57211 */ /* 0x000fe400030f0eff */
[----:B------:R-:W-:Y:S02]  /*42e0*/  SHF.R.S32.HI R2, RZ, 0x1f, R80 ;  /* 0x0000001fff027819 */ /* 0x000fe40000011450 */
[C---:B------:R-:W-:Y:S02]  /*42f0*/  IADD3 R67, P4, R80.reuse, R123, RZ ;  /* 0x0000007b50437210 */ /* 0x040fe40007f9e0ff */
[----:B------:R-:W-:-:S02]  /*4300*/  IADD3 R73, P6, R80, R129, RZ ;  /* 0x0000008150497210 */ /* 0x000fc40007fde0ff */
[-C--:B------:R-:W-:Y:S02]  /*4310*/  LEA.HI.X.SX32 R171, R147, R10.reuse, 0x1, P3 ;  /* 0x0000000a93ab7211 */ /* 0x080fe400018f0eff */
[----:B------:R-:W-:Y:S02]  /*4320*/  IADD3 R18, P3, R78, R135, RZ ;  /* 0x000000874e127210 */ /* 0x000fe40007f7e0ff */
[-C--:B------:R-:W-:Y:S01]  /*4330*/  LEA.HI.X.SX32 R159, R137, R10.reuse, 0x1, P2 ;  /* 0x0000000a899f7211 */ /* 0x080fe200010f0eff */
[----:B------:R-:W-:Y:S01]  /*4340*/  IMAD.SHL.U32 R137, R124, 0x4, RZ ;  /* 0x000000047c897824 */ /* 0x000fe200078e00ff */
[----:B------:R-:W-:Y:S01]  /*4350*/  LEA.HI.X.SX32 R23, R131, R10, 0x1, P5 ;  /* 0x0000000a83177211 */ /* 0x000fe200028f0eff */
[----:B------:R-:W-:Y:S01]  /*4360*/  IMAD.SHL.U32 R131, R118, 0x4, RZ ;  /* 0x0000000476837824 */ /* 0x000fe200078e00ff */
[----:B------:R-:W-:Y:S02]  /*4370*/  LEA.HI R13, R13, R76, RZ, 0x5 ;  /* 0x0000004c0d0d7211 */ /* 0x000fe400078f28ff */
[----:B------:R-:W-:Y:S01]  /*4380*/  LEA.HI.X.SX32 R68, R123, R2, 0x1, P4 ;  /* 0x000000027b447211 */ /* 0x000fe200020f0eff */
[----:B------:R-:W-:Y:S01]  /*4390*/  IMAD.SHL.U32 R123, R110, 0x4, RZ ;  /* 0x000000046e7b7824 */ /* 0x000fe200078e00ff */
[----:B------:R-:W-:-:S02]  /*43a0*/  IADD3 R71, P2, R80, R127, RZ ;  /* 0x0000007f50477210 */ /* 0x000fc40007f5e0ff */
[----:B------:R-:W-:Y:S02]  /*43b0*/  IADD3 R65, P5, R80, R121, RZ ;  /* 0x0000007950417210 */ /* 0x000fe40007fbe0ff */
[----:B------:R-:W-:Y:S01]  /*43c0*/  LEA.HI.X.SX32 R76, R129, R2, 0x1, P6 ;  /* 0x00000002814c7211 */ /* 0x000fe200030f0eff */
[----:B------:R-:W-:Y:S01]  /*43d0*/  IMAD.SHL.U32 R129, R116, 0x4, RZ ;  /* 0x0000000474817824 */ /* 0x000fe200078e00ff */
[C---:B------:R-:W-:Y:S02]  /*43e0*/  IADD3 R57, P4, R80.reuse, R115, RZ ;  /* 0x0000007350397210 */ /* 0x040fe40007f9e0ff */
[----:B------:R-:W-:Y:S02]  /*43f0*/  IADD3 R63, P6, R80, R119, RZ ;  /* 0x00000077503f7210 */ /* 0x000fe40007fde0ff */
[----:B------:R-:W-:Y:S01]  /*4400*/  LEA.HI.X.SX32 R157, R135, R10, 0x1, P3 ;  /* 0x0000000a879d7211 */ /* 0x000fe200018f0eff */
[----:B------:R-:W-:Y:S01]  /*4410*/  IMAD.SHL.U32 R135, R122, 0x4, RZ ;  /* 0x000000047a877824 */ /* 0x000fe200078e00ff */
[----:B------:R-:W-:-:S02]  /*4420*/  IADD3 R69, P3, R80, R125, RZ ;  /* 0x0000007d50457210 */ /* 0x000fc40007f7e0ff */
[-C--:B------:R-:W-:Y:S01]  /*4430*/  LEA.HI.X.SX32 R72, R127, R2.reuse, 0x1, P2 ;  /* 0x000000027f487211 */ /* 0x080fe200010f0eff */
[----:B------:R-:W-:Y:S01]  /*4440*/  IMAD.SHL.U32 R127, R114, 0x4, RZ ;  /* 0x00000004727f7824 */ /* 0x000fe200078e00ff */
[-C--:B------:R-:W-:Y:S01]  /*4450*/  LEA.HI.X.SX32 R66, R121, R2.reuse, 0x1, P5 ;  /* 0x0000000279427211 */ /* 0x080fe200028f0eff */
[----:B------:R-:W-:Y:S01]  /*4460*/  IMAD.SHL.U32 R121, R108, 0x4, RZ ;  /* 0x000000046c797824 */ /* 0x000fe200078e00ff */
[-C--:B------:R-:W-:Y:S01]  /*4470*/  LEA.HI.X.SX32 R58, R115, R2.reuse, 0x1, P4 ;  /* 0x00000002733a7211 */ /* 0x080fe200020f0eff */
[----:B------:R-:W-:Y:S01]  /*4480*/  IMAD.SHL.U32 R115, R20, 0x4, RZ ;  /* 0x0000000414737824 */ /* 0x000fe200078e00ff */
[C---:B------:R-:W-:Y:S02]  /*4490*/  IADD3 R61, P2, R80.reuse, R7, RZ ;  /* 0x00000007503d7210 */ /* 0x040fe40007f5e0ff */
[----:B------:R-:W-:Y:S02]  /*44a0*/  IADD3 R145, P5, R80, R113, RZ ;  /* 0x0000007150917210 */ /* 0x000fe40007fbe0ff */
[----:B------:R-:W-:Y:S01]  /*44b0*/  LEA.HI.X.SX32 R64, R119, R2, 0x1, P6 ;  /* 0x0000000277407211 */ /* 0x000fe200030f0eff */
[----:B------:R-:W-:Y:S01]  /*44c0*/  IMAD.SHL.U32 R119, R106, 0x4, RZ ;  /* 0x000000046a777824 */ /* 0x000fe200078e00ff */
[----:B------:R-:W-:-:S02]  /*44d0*/  IADD3 R151, P4, R80, R15, RZ ;  /* 0x0000000f50977210 */ /* 0x000fc40007f9e0ff */
[----:B------:R-:W-:Y:S02]  /*44e0*/  IADD3 R147, P6, R80, R111, RZ ;  /* 0x0000006f50937210 */ /* 0x000fe40007fde0ff */
[-C--:B------:R-:W-:Y:S01]  /*44f0*/  LEA.HI.X.SX32 R70, R125, R2.reuse, 0x1, P3 ;  /* 0x000000027d467211 */ /* 0x080fe200018f0eff */
[----:B------:R-:W-:Y:S01]  /*4500*/  IMAD.SHL.U32 R125, R112, 0x4, RZ ;  /* 0x00000004707d7824 */ /* 0x000fe200078e00ff */
[----:B------:R-:W-:Y:S02]  /*4510*/  IADD3 R59, P3, R80, R117, RZ ;  /* 0x00000075503b7210 */ /* 0x000fe40007f7e0ff */
[-C--:B------:R-:W-:Y:S02]  /*4520*/  LEA.HI.X.SX32 R62, R7, R2.reuse, 0x1, P2 ;  /* 0x00000002073e7211 */ /* 0x080fe400010f0eff */
[-C--:B------:R-:W-:Y:S01]  /*4530*/  LEA.HI.X.SX32 R134, R113, R2.reuse, 0x1, P5 ;  /* 0x0000000271867211 */ /* 0x080fe200028f0eff */
[----:B------:R-:W-:Y:S01]  /*4540*/  IMAD.SHL.U32 R113, R18, 0x4, RZ ;  /* 0x0000000412717824 */ /* 0x000fe200078e00ff */
[----:B------:R-:W-:-:S02]  /*4550*/  LEA.HI.X.SX32 R144, R15, R2, 0x1, P4 ;  /* 0x000000020f907211 */ /* 0x000fc400020f0eff */
[----:B------:R-:W-:Y:S02]  /*4560*/  IADD3 R149, P2, R80, R109, RZ ;  /* 0x0000006d50957210 */ /* 0x000fe40007f5e0ff */
[-C--:B------:R-:W-:Y:S01]  /*4570*/  LEA.HI.X.SX32 R136, R111, R2.reuse, 0x1, P6 ;  /* 0x000000026f887211 */ /* 0x080fe200030f0eff */
[----:B------:R-:W-:Y:S01]  /*4580*/  IMAD.SHL.U32 R111, R16, 0x4, RZ ;  /* 0x00000004106f7824 */ /* 0x000fe200078e00ff */
[C---:B------:R-:W-:Y:S02]  /*4590*/  IADD3 R153, P5, R80.reuse, R17, RZ ;  /* 0x0000001150997210 */ /* 0x040fe40007fbe0ff */
[C---:B------:R-:W-:Y:S02]  /*45a0*/  IADD3 R12, P4, R80.reuse, R19, RZ ;  /* 0x00000013500c7210 */ /* 0x040fe40007f9e0ff */
[----:B------:R-:W-:Y:S02]  /*45b0*/  IADD3 R7, P6, R80, R21, RZ ;  /* 0x0000001550077210 */ /* 0x000fe40007fde0ff */
[----:B------:R-:W-:Y:S01]  /*45c0*/  LEA.HI.X.SX32 R60, R117, R2, 0x1, P3 ;  /* 0x00000002753c7211 */ /* 0x000fe200018f0eff */
[----:B------:R-:W-:Y:S01]  /*45d0*/  IMAD.SHL.U32 R117, R22, 0x4, RZ ;  /* 0x0000000416757824 */ /* 0x000fe200078e00ff */
[----:B------:R-:W-:-:S02]  /*45e0*/  SHF.R.S32.HI R140, RZ, 0x1f, R9 ;  /* 0x0000001fff8c7819 */ /* 0x000fc40000011409 */
[----:B------:R-:W-:Y:S02]  /*45f0*/  SHF.R.S32.HI R142, RZ, 0x1f, R163 ;  /* 0x0000001fff8e7819 */ /* 0x000fe400000114a3 */
[----:B------:R-:W-:Y:S02]  /*4600*/  LEA R10, P3, R163, UR8, 0x4 ;  /* 0x00000008a30a7c11 */ /* 0x000fe4000f8620ff */
[-C--:B------:R-:W-:Y:S01]  /*4610*/  LEA.HI.X.SX32 R138, R109, R2.reuse, 0x1, P2 ;  /* 0x000000026d8a7211 */ /* 0x080fe200010f0eff */
[----:B------:R-:W-:Y:S01]  /*4620*/  IMAD.SHL.U32 R109, R14, 0x4, RZ ;  /* 0x000000040e6d7824 */ /* 0x000fe200078e00ff */
[-C--:B------:R-:W-:Y:S02]  /*4630*/  LEA.HI.X.SX32 R146, R17, R2.reuse, 0x1, P5 ;  /* 0x0000000211927211 */ /* 0x080fe400028f0eff */
[----:B------:R-:W-:Y:S02]  /*4640*/  LEA.HI.X.SX32 R19, R19, R2, 0x1, P4 ;  /* 0x0000000213137211 */ /* 0x000fe400020f0eff */
[----:B------:R-:W-:-:S02]  /*4650*/  SHF.L.U64.HI R132, R126, 0x2, R185 ;  /* 0x000000027e847819 */ /* 0x000fc400000102b9 */
[----:B------:R-:W-:Y:S02]  /*4660*/  SHF.R.S32.HI R148, RZ, 0x5, R13 ;  /* 0x00000005ff947819 */ /* 0x000fe4000001140d */
[----:B------:R-:W-:Y:S02]  /*4670*/  LEA.HI.X.SX32 R2, R21, R2, 0x1, P6 ;  /* 0x0000000215027211 */ /* 0x000fe400030f0eff */
[----:B------:R-:W-:Y:S01]  /*4680*/  SHF.L.U64.HI R130, R124, 0x2, R183 ;  /* 0x000000027c827819 */ /* 0x000fe200000102b7 */
[----:B------:R-:W-:Y:S01]  /*4690*/  VIADD R154, R148, 0xfffffffc ;  /* 0xfffffffc949a7836 */ /* 0x000fe20000000000 */
[----:B------:R-:W-:Y:S02]  /*46a0*/  SHF.L.U64.HI R128, R122, 0x2, R181 ;  /* 0x000000027a807819 */ /* 0x000fe400000102b5 */
[----:B------:R-:W-:Y:S02]  /*46b0*/  SHF.L.U64.HI R126, R120, 0x2, R179 ;  /* 0x00000002787e7819 */ /* 0x000fe400000102b3 */
[----:B------:R-:W-:-:S02]  /*46c0*/  SHF.L.U64.HI R124, R118, 0x2, R177 ;  /* 0x00000002767c7819 */ /* 0x000fc400000102b1 */
[----:B------:R-:W-:Y:S02]  /*46d0*/  SHF.L.U64.HI R122, R116, 0x2, R175 ;  /* 0x00000002747a7819 */ /* 0x000fe400000102af */
[----:B------:R-:W-:Y:S02]  /*46e0*/  SHF.L.U64.HI R120, R114, 0x2, R173 ;  /* 0x0000000272787819 */ /* 0x000fe400000102ad */
[----:B------:R-:W-:Y:S02]  /*46f0*/  SHF.L.U64.HI R118, R112, 0x2, R171 ;  /* 0x0000000270767819 */ /* 0x000fe400000102ab */
[----:B------:R-:W-:Y:S02]  /*4700*/  SHF.L.U64.HI R116, R110, 0x2, R169 ;  /* 0x000000026e747819 */ /* 0x000fe400000102a9 */
[----:B------:R-:W-:Y:S02]  /*4710*/  SHF.L.U64.HI R114, R108, 0x2, R167 ;  /* 0x000000026c727819 */ /* 0x000fe400000102a7 */
[----:B------:R-:W-:-:S02]  /*4720*/  LEA.HI.X R143, R9, R3, R140, 0x4, P1 ;  /* 0x00000003098f7211 */ /* 0x000fc400008f248c */
[----:B------:R-:W-:Y:S02]  /*4730*/  LEA.HI.X R141, R163, UR9, R142, 0x4, P3 ;  /* 0x00000009a38d7c11 */ /* 0x000fe400098f248e */
[----:B------:R-:W-:Y:S02]  /*4740*/  SHF.L.U64.HI R112, R106, 0x2, R165 ;  /* 0x000000026a707819 */ /* 0x000fe400000102a5 */
[----:B------:R-:W-:Y:S01]  /*4750*/  SHF.L.U64.HI R110, R22, 0x2, R161 ;  /* 0x00000002166e7819 */ /* 0x000fe200000102a1 */
[----:B------:R-:W-:Y:S01]  /*4760*/  IMAD.SHL.U32 R161, R7, 0x4, RZ ;  /* 0x0000000407a17824 */ /* 0x000fe200078e00ff */
[----:B------:R-:W-:Y:S01]  /*4770*/  SHF.L.U64.HI R108, R20, 0x2, R159 ;  /* 0x00000002146c7819 */ /* 0x000fe2000001029f */
[----:B------:R-:W-:Y:S01]  /*4780*/  IMAD.SHL.U32 R159, R12, 0x4, RZ ;  /* 0x000000040c9f7824 */ /* 0x000fe200078e00ff */
[C---:B------:R-:W-:Y:S01]  /*4790*/  SHF.L.U64.HI R76, R73.reuse, 0x2, R76 ;  /* 0x00000002494c7819 */ /* 0x040fe2000001024c */
        /* <DEDUP_REMOVED lines=27> */
[----:B------:R-:W-:-:S02]  /*4950*/  SHF.L.U64.HI R106, R18, 0x2, R157 ;  /* 0x00000002126a7819 */ /* 0x000fc4000001029d */
[----:B------:R-:W-:Y:S02]  /*4960*/  SHF.L.U64.HI R80, R16, 0x2, R155 ;  /* 0x0000000210507819 */ /* 0x000fe4000001029b */
[----:B------:R-:W-:Y:S02]  /*4970*/  SHF.L.U64.HI R78, R14, 0x2, R23 ;  /* 0x000000020e4e7819 */ /* 0x000fe40000010217 */
[----:B------:R-:W-:Y:S02]  /*4980*/  SHF.L.U64.HI R140, R9, 0x2, R140 ;  /* 0x00000002098c7819 */ /* 0x000fe4000001028c */
[----:B------:R-:W-:Y:S02]  /*4990*/  SHF.L.U64.HI R142, R163, 0x2, R142 ;  /* 0x00000002a38e7819 */ /* 0x000fe4000001028e */
[----:B------:R-:W-:Y:S02]  /*49a0*/  SHF.L.U64.HI R150, R12, 0x2, R19 ;  /* 0x000000020c967819 */ /* 0x000fe40000010213 */
[----:B------:R-:W-:-:S07]  /*49b0*/  SHF.L.U64.HI R152, R7, 0x2, R2 ;  /* 0x0000000207987819 */ /* 0x000fce0000010202 */
.L_x_1:
[----:B------:R-:W-:Y:S01]  /*49c0*/  UIADD3 UR13, UR13, 0x1, URZ ;  /* 0x000000010d0d7890 */ /* 0x000fe2000fffe03f */
[----:B------:R-:W-:-:S04]  /*49d0*/  DEPBAR.LE SB0, 0x6 ;  /* 0x000081800000791a */ /* 0x000fc80000000000 */
[----:B------:R-:W-:Y:S01]  /*49e0*/  BAR.SYNC.DEFER_BLOCKING 0x0 ;  /* 0x0000000000007b1d */ /* 0x000fe20000010000 */
[----:B------:R-:W-:Y:S01]  /*49f0*/  UISETP.GT.AND UP0, UPT, UR13, 0x4, UPT ;  /* 0x000000040d00788c */ /* 0x000fe2000bf04270 */
[-C--:B------:R-:W-:Y:S01]  /*4a00*/  ISETP.GE.AND P2, PT, R77, R56.reuse, PT ;  /* 0x000000384d00720c */ /* 0x080fe20003f46270 */
[----:B------:R-:W-:Y:S01]  /*4a10*/  UIADD3 UR12, UR12, 0x1, URZ ;  /* 0x000000010c0c7890 */ /* 0x000fe2000fffe03f */
[----:B------:R-:W-:Y:S01]  /*4a20*/  ISETP.LE.AND P1, PT, R154, UR4, PT ;  /* 0x000000049a007c0c */ /* 0x000fe2000bf23270 */
[----:B------:R-:W-:Y:S01]  /*4a30*/  USEL UR13, UR13, URZ, !UP0 ;  /* 0x0000003f0d0d7287 */ /* 0x000fe2000c000000 */
[----:B---3--:R-:W-:Y:S01]  /*4a40*/  SEL R2, RZ, 0x4, P2 ;  /* 0x00000004ff027807 */ /* 0x008fe20001000000 */
[----:B------:R-:W-:Y:S01]  /*4a50*/  UMOV UR9, 0x40000040 ;  /* 0x4000004000097882 */ /* 0x000fe20000000000 */
[----:B------:R-:W-:Y:S01]  /*4a60*/  UMOV UR11, 0x40000040 ;  /* 0x40000040000b7882 */ /* 0x000fe20000000000 */
[----:B------:R-:W-:Y:S01]  /*4a70*/  ULEA UR5, UR13, UR7, 0xd ;  /* 0x000000070d057291 */ /* 0x000fe2000f8e683f */
[-C--:B------:R-:W-:Y:S01]  /*4a80*/  ISETP.GE.AND P3, PT, R79, R56.reuse, PT ;  /* 0x000000384f00720c */ /* 0x080fe20003f66270 */
[----:B------:R-:W-:Y:S01]  /*4a90*/  UIADD3 UR4, UR4, 0x1, URZ ;  /* 0x0000000104047890 */ /* 0x000fe2000fffe03f */
[----:B------:R-:W-:Y:S01]  /*4aa0*/  SEL R2, R2, RZ, !P1 ;  /* 0x000000ff02027207 */ /* 0x000fe20004800000 */
[----:B------:R-:W-:Y:S01]  /*4ab0*/  UIADD3 UR6, UR5, 0xa000, URZ ;  /* 0x0000a00005067890 */ /* 0x000fe2000fffe03f */
[----:B------:R-:W-:Y:S01]  /*4ac0*/  SEL R3, RZ, 0x4, P3 ;  /* 0x00000004ff037807 */ /* 0x000fe20001800000 */
[----:B------:R-:W-:Y:S01]  /*4ad0*/  USHF.R.U32.HI UR8, URZ, 0x4, UR5 ;  /* 0x000000043f087899 */ /* 0x000fe20008011605 */
[----:B------:R-:W-:Y:S01]  /*4ae0*/  ISETP.NE.U32.AND P5, PT, R2, RZ, PT ;  /* 0x000000ff0200720c */ /* 0x000fe20003fa5070 */
[----:B------:R-:W-:Y:S01]  /*4af0*/  USHF.R.U32.HI UR6, URZ, 0x4, UR6 ;  /* 0x000000043f067899 */ /* 0x000fe20008011606 */
[----:B------:R-:W-:Y:S01]  /*4b00*/  ISETP.GE.AND P6, PT, R81, R56, PT ;  /* 0x000000385100720c */ /* 0x000fe20003fc6270 */
[----:B------:R-:W-:Y:S01]  /*4b10*/  USGXT.U32 UR8, UR8, 0xe ;  /* 0x0000000e0808789a */ /* 0x000fe20008000000 */
[----:B------:R-:W-:Y:S01]  /*4b20*/  IADD3 R2, P2, R10, R149, RZ ;  /* 0x000000950a027210 */ /* 0x000fe20007f5e0ff */
[----:B------:R-:W-:Y:S01]  /*4b30*/  USGXT.U32 UR10, UR6, 0xe ;  /* 0x0000000e060a789a */ /* 0x000fe20008000000 */
[----:B------:R-:W-:Y:S01]  /*4b40*/  SEL R7, R3, RZ, !P1 ;  /* 0x000000ff03077207 */ /* 0x000fe20004800000 */
[----:B------:R-:W-:Y:S01]  /*4b50*/  UMOV UR5, URZ ;  /* 0x0000003f00057c82 */ /* 0x000fe20008000000 */
[----:B------:R-:W-:Y:S01]  /*4b60*/  WARPGROUP.ARRIVE ;  /* 0x00000000000079c5 */ /* 0x000fe20000000000 */
[----:B------:R-:W-:Y:S01]  /*4b70*/  UMOV UR6, URZ ;  /* 0x0000003f00067c82 */ /* 0x000fe20008000000 */
[----:B------:R-:W-:Y:S01]  /*4b80*/  SEL R12, RZ, 0x4, P6 ;  /* 0x00000004ff0c7807 */ /* 0x000fe20003000000 */
[----:B------:R-:W-:Y:S01]  /*4b90*/  IMAD.X R3, R141, 0x1, R138, P2 ;  /* 0x000000018d037824 */ /* 0x000fe200010e068a */
[----:B------:R-:W-:-:S02]  /*4ba0*/  ISETP.NE.U32.AND P3, PT, R7, RZ, PT ;  /* 0x000000ff0700720c */ /* 0x000fc40003f65070 */
[----:B------:R-:W-:Y:S01]  /*4bb0*/  HGMMA.64x64x8.F32.TF32 R24, gdesc[UR8], R24 ;  /* 0x04e00000081879f0 */ /* 0x000fe20008702818 */
[----:B------:R-:W-:Y:S01]  /*4bc0*/  UIADD3 UR8, UP0, UR8, 0x2, URZ ;  /* 0x0000000208087890 */ /* 0x000fe2000ff1e03f */
[----:B------:R-:W-:Y:S01]  /*4bd0*/  SEL R12, R12, RZ, !P1 ;  /* 0x000000ff0c0c7207 */ /* 0x000fe20004800000 */
[----:B------:R-:W-:Y:S01]  /*4be0*/  UIADD3 UR10, UP1, UR10, 0x2, URZ ;  /* 0x000000020a0a7890 */ /* 0x000fe2000ff3e03f */
[----:B------:R-:W-:Y:S01]  /*4bf0*/  ISETP.GE.AND P4, PT, R83, R56, PT ;  /* 0x000000385300720c */ /* 0x000fe20003f86270 */
[----:B------:R-:W-:Y:S01]  /*4c00*/  UIADD3.X UR9, UR5, 0x40000040, URZ, UP0, !UPT ;  /* 0x4000004005097890 */ /* 0x000fe200087fe43f */
[----:B------:R-:W-:Y:S01]  /*4c10*/  IADD3 R6, P6, R10, R147, RZ ;  /* 0x000000930a067210 */ /* 0x000fe20007fde0ff */
[----:B------:R-:W-:Y:S01]  /*4c20*/  UIADD3.X UR11, UR6, 0x40000040, URZ, UP1, !UPT ;  /* 0x40000040060b7890 */ /* 0x000fe20008ffe43f */
[----:B------:R-:W-:Y:S01]  /*4c30*/  ISETP.NE.U32.AND P2, PT, R12, RZ, PT ;  /* 0x000000ff0c00720c */ /* 0x000fe20003f45070 */
[----:B------:R-:W-:Y:S01]  /*4c40*/  UIADD3.64 UR16, UR8, 0x2, URZ ;  /* 0x0000000208107897 */ /* 0x000fe2000fffe03f */
[----:B------:R-:W-:Y:S01]  /*4c50*/  SEL R12, RZ, 0x4, P4 ;  /* 0x00000004ff0c7807 */ /* 0x000fe20002000000 */
[----:B------:R-:W-:Y:S01]  /*4c60*/  UIADD3.64 UR18, UR10, 0x2, URZ ;  /* 0x000000020a127897 */ /* 0x000fe2000fffe03f */
[----:B------:R-:W-:Y:S01]  /*4c70*/  IMAD.X R7, R141, 0x1, R136, P6 ;  /* 0x000000018d077824 */ /* 0x000fe200030e0688 */
[----:B------:R-:W-:Y:S01]  /*4c80*/  UISETP.GT.AND UP0, UPT, UR12, 0x4, UPT ;  /* 0x000000040c00788c */ /* 0x000fe2000bf04270 */
[----:B------:R-:W-:-:S02]  /*4c90*/  SEL R12, R12, RZ, !P1 ;  /* 0x000000ff0c0c7207 */ /* 0x000fc40004800000 */
[----:B------:R-:W-:Y:S01]  /*4ca0*/  IADD3 R14, P6, R10, R145, RZ ;  /* 0x000000910a0e7210 */ /* 0x000fe20007fde0ff */
[----:B------:R-:W-:Y:S01]  /*4cb0*/  USEL UR12, UR12, URZ, !UP0 ;  /* 0x0000003f0c0c7287 */ /* 0x000fe2000c000000 */
[----:B------:R-:W-:-:S03]  /*4cc0*/  ISETP.NE.U32.AND P4, PT, R12, RZ, PT ;  /* 0x000000ff0c00720c */ /* 0x000fc60003f85070 */
[----:B------:R-:W-:Y:S01]  /*4cd0*/  ULEA UR5, UR12, UR7, 0xd ;  /* 0x000000070c057291 */ /* 0x000fe2000f8e683f */
[----:B------:R-:W-:-:S05]  /*4ce0*/  IMAD.X R15, R141, 0x1, R134, P6 ;  /* 0x000000018d0f7824 */ /* 0x000fca00030e0686 */
[----:B------:R-:W-:Y:S02]  /*4cf0*/  VIADD R17, R88, UR5 ;  /* 0x0000000558117c36 */ /* 0x000fe40008000000 */
[----:B------:R-:W-:Y:S02]  /*4d00*/  VIADD R19, R90, UR5 ;  /* 0x000000055a137c36 */ /* 0x000fe40008000000 */
[----:B------:R-:W-:Y:S02]  /*4d10*/  VIADD R21, R100, UR5 ;  /* 0x0000000564157c36 */ /* 0x000fe40008000000 */
[----:B------:R-:W-:Y:S02]  /*4d20*/  VIADD R23, R102, UR5 ;  /* 0x0000000566177c36 */ /* 0x000fe40008000000 */
[----:B------:R-:W-:Y:S02]  /*4d30*/  VIADD R155, R84, UR5 ;  /* 0x00000005549b7c36 */ /* 0x000fe40008000000 */
[----:B------:R-:W-:Y:S01]  /*4d40*/  VIADD R157, R104, UR5 ;  /* 0x00000005689d7c36 */ /* 0x000fe20008000000 */
[----:B------:R-:W-:Y:S01]  /*4d50*/  HGMMA.64x64x8.F32.TF32 R24, gdesc[UR8], R24 ;  /* 0x04e00000081879f0 */ /* 0x000fe20008702818 */
[----:B------:R-:W-:-:S02]  /*4d60*/  UIADD3.64 UR8, UR8, 0x4, URZ ;  /* 0x0000000408087897 */ /* 0x000fc4000fffe03f */
[----:B------:R-:W-:Y:S01]  /*4d70*/  UIADD3.64 UR10, UR10, 0x4, URZ ;  /* 0x000000040a0a7897 */ /* 0x000fe2000fffe03f */
[----:B------:R-:W-:Y:S08]  /*4d80*/  HGMMA.64x64x8.F32.TF32 R24, gdesc[UR16], R24 ;  /* 0x04e00000101879f0 */ /* 0x000ff00008702818 */
[----:B------:R-:W-:Y:S03]  /*4d90*/  HGMMA.64x64x8.F32.TF32 R24, gdesc[UR8], R24, gsb0 ;  /* 0x04e00000081879f0 */ /* 0x000fe60008002818 */
[----:B------:R-:W-:-:S02]  /*4da0*/  WARPGROUP.DEPBAR.LE gsb0, 0x1 ;  /* 0x00008000000079c5 */ /* 0x000fc40000010100 */
[----:B------:R-:W-:Y:S06]  /*4db0*/  BAR.SYNC.DEFER_BLOCKING 0x0 ;  /* 0x0000000000007b1d */ /* 0x000fec0000010000 */
[----:B------:R-:W-:Y:S01]  /*4dc0*/  @!PT LDS RZ, [RZ] ;  /* 0x00000000fffff984 */ /* 0x000fe20000000800 */
[----:B------:R-:W-:Y:S01]  /*4dd0*/  @!PT LDS RZ, [RZ] ;  /* 0x00000000fffff984 */ /* 0x000fe20000000800 */
[----:B------:R-:W-:Y:S01]  /*4de0*/  @!PT LDS RZ, [RZ] ;  /* 0x00000000fffff984 */ /* 0x000fe20000000800 */
[----:B------:R-:W-:Y:S01]  /*4df0*/  LDGSTS.E [R17], desc[UR14][R2.64], P5 ;  /* 0x0000000002117fae */ /* 0x000fe2000a92184e */
[----:B------:R-:W-:-:S03]  /*4e00*/  ISETP.GE.AND P5, PT, R85, R56, PT ;  /* 0x000000385500720c */ /* 0x000fc60003fa6270 */
[----:B------:R1:W-:Y:S01]  /*4e10*/  LDGSTS.E [R17+0x8], desc[UR14][R6.64], P3 ;  /* 0x0000800006117fae */ /* 0x0003e2000992184e */
[----:B------:R-:W-:Y:S02]  /*4e20*/  SEL R13, RZ, 0x4, P5 ;  /* 0x00000004ff0d7807 */ /* 0x000fe40002800000 */
[-C--:B------:R-:W-:Y:S01]  /*4e30*/  ISETP.GE.AND P3, PT, R87, R56.reuse, PT ;  /* 0x000000385700720c */ /* 0x080fe20003f66270 */
[----:B------:R-:W-:Y:S01]  /*4e40*/  LDGSTS.E [R19], desc[UR14][R14.64], P2 ;  /* 0x000000000e137fae */ /* 0x000fe2000912184e */
[----:B------:R-:W-:Y:S02]  /*4e50*/  IADD3 R12, P5, R10, R57, RZ ;  /* 0x000000390a0c7210 */ /* 0x000fe40007fbe0ff */
[----:B------:R-:W-:Y:S02]  /*4e60*/  SEL R13, R13, RZ, !P1 ;  /* 0x000000ff0d0d7207 */ /* 0x000fe40004800000 */
[----:B------:R-:W-:Y:S02]  /*4e70*/  SEL R16, RZ, 0x4, P3 ;  /* 0x00000004ff107807 */ /* 0x000fe40001800000 */
[----:B------:R-:W-:Y:S01]  /*4e80*/  ISETP.NE.U32.AND P3, PT, R13, RZ, PT ;  /* 0x000000ff0d00720c */ /* 0x000fe20003f65070 */
[----:B------:R-:W-:Y:S01]  /*4e90*/  IMAD.X R13, R141, 0x1, R58, P5 ;  /* 0x000000018d0d7824 */ /* 0x000fe200028e063a */
[----:B------:R-:W-:Y:S01]  /*4ea0*/  ISETP.GE.AND P5, PT, R89, R56, PT ;  /* 0x000000385900720c */ /* 0x000fe20003fa6270 */
[----:B-1----:R-:W-:Y:S01]  /*4eb0*/  VIADD R17, R92, UR5 ;  /* 0x000000055c117c36 */ /* 0x002fe20008000000 */
[----:B------:R-:W-:-:S02]  /*4ec0*/  SEL R16, R16, RZ, !P1 ;  /* 0x000000ff10107207 */ /* 0x000fc40004800000 */
[----:B------:R-:W-:Y:S01]  /*4ed0*/  SEL R3, RZ, 0x4, P5 ;  /* 0x00000004ff037807 */ /* 0x000fe20002800000 */
[----:B------:R1:W-:Y:S01]  /*4ee0*/  LDGSTS.E [R19+0x8], desc[UR14][R12.64], P4 ;  /* 0x000080000c137fae */ /* 0x0003e2000a12184e */
[----:B------:R-:W-:Y:S02]  /*4ef0*/  ISETP.NE.U32.AND P2, PT, R16, RZ, PT ;  /* 0x000000ff1000720c */ /* 0x000fe40003f45070 */
[----:B------:R-:W-:Y:S02]  /*4f00*/  ISETP.GE.AND P4, PT, R91, R56, PT ;  /* 0x000000385b00720c */ /* 0x000fe40003f86270 */
[C---:B------:R-:W-:Y:S02]  /*4f10*/  IADD3 R2, P5, R10.reuse, R61, RZ ;  /* 0x0000003d0a027210 */ /* 0x040fe40007fbe0ff */
[----:B------:R-:W-:Y:S02]  /*4f20*/  SEL R3, R3, RZ, !P1 ;  /* 0x000000ff03037207 */ /* 0x000fe40004800000 */
[----:B------:R-:W-:-:S02]  /*4f30*/  IADD3 R6, P6, R10, R59, RZ ;  /* 0x0000003b0a067210 */ /* 0x000fc40007fde0ff */
[----:B------:R-:W-:Y:S01]  /*4f40*/  SEL R16, RZ, 0x4, P4 ;  /* 0x00000004ff107807 */ /* 0x000fe20002000000 */
[----:B-1----:R-:W-:Y:S01]  /*4f50*/  VIADD R19, R94, UR5 ;  /* 0x000000055e137c36 */ /* 0x002fe20008000000 */
[----:B------:R-:W-:Y:S01]  /*4f60*/  ISETP.NE.U32.AND P4, PT, R3, RZ, PT ;  /* 0x000000ff0300720c */ /* 0x000fe20003f85070 */
[----:B------:R-:W-:Y:S01]  /*4f70*/  IMAD.X R3, R141, 0x1, R62, P5 ;  /* 0x000000018d037824 */ /* 0x000fe200028e063e */
[----:B------:R-:W-:Y:S01]  /*4f80*/  ISETP.GE.AND P5, PT, R93, R56, PT ;  /* 0x000000385d00720c */ /* 0x000fe20003fa6270 */
[----:B------:R-:W-:Y:S01]  /*4f90*/  IMAD.X R7, R141, 0x1, R60, P6 ;  /* 0x000000018d077824 */ /* 0x000fe200030e063c */
[----:B------:R-:W-:Y:S02]  /*4fa0*/  SEL R16, R16, RZ, !P1 ;  /* 0x000000ff10107207 */ /* 0x000fe40004800000 */
[----:B------:R-:W-:Y:S02]  /*4fb0*/  SEL R13, RZ, 0x4, P5 ;  /* 0x00000004ff0d7807 */ /* 0x000fe40002800000 */
[----:B------:R-:W-:Y:S01]  /*4fc0*/  LDGSTS.E [R17], desc[UR14][R6.64], P3 ;  /* 0x0000000006117fae */ /* 0x000fe2000992184e */
[----:B------:R-:W-:-:S02]  /*4fd0*/  ISETP.NE.U32.AND P3, PT, R16, RZ, PT ;  /* 0x000000ff1000720c */ /* 0x000fc40003f65070 */
[----:B------:R-:W-:Y:S01]  /*4fe0*/  SEL R13, R13, RZ, !P1 ;  /* 0x000000ff0d0d7207 */ /* 0x000fe20004800000 */
[----:B------:R1:W-:Y:S01]  /*4ff0*/  LDGSTS.E [R17+0x8], desc[UR14][R2.64], P2 ;  /* 0x0000800002117fae */ /* 0x0003e2000912184e */
[-C--:B------:R-:W-:Y:S02]  /*5000*/  ISETP.GE.AND P2, PT, R95, R56.reuse, PT ;  /* 0x000000385f00720c */ /* 0x080fe40003f46270 */
[C---:B------:R-:W-:Y:S02]  /*5010*/  IADD3 R14, P6, R10.reuse, R63, RZ ;  /* 0x0000003f0a0e7210 */ /* 0x040fe40007fde0ff */
[----:B------:R-:W-:Y:S02]  /*5020*/  IADD3 R12, P5, R10, R65, RZ ;  /* 0x000000410a0c7210 */ /* 0x000fe40007fbe0ff */
[----:B------:R-:W-:Y:S01]  /*5030*/  SEL R16, RZ, 0x4, P2 ;  /* 0x00000004ff107807 */ /* 0x000fe20001000000 */
[----:B------:R-:W-:Y:S01]  /*5040*/  IMAD.X R15, R141, 0x1, R64, P6 ;  /* 0x000000018d0f7824 */ /* 0x000fe200030e0640 */
[----:B------:R-:W-:Y:S01]  /*5050*/  ISETP.NE.U32.AND P2, PT, R13, RZ, PT ;  /* 0x000000ff0d00720c */ /* 0x000fe20003f45070 */
[----:B------:R-:W-:Y:S01]  /*5060*/  IMAD.X R13, R141, 0x1, R66, P5 ;  /* 0x000000018d0d7824 */ /* 0x000fe200028e0642 */
[----:B------:R-:W-:Y:S01]  /*5070*/  ISETP.GE.AND P5, PT, R97, R56, PT ;  /* 0x000000386100720c */ /* 0x000fe20003fa6270 */
[----:B-1----:R-:W-:Y:S01]  /*5080*/  VIADD R17, R96, UR5 ;  /* 0x0000000560117c36 */ /* 0x002fe20008000000 */
[----:B------:R-:W-:Y:S01]  /*5090*/  IADD3 R6, P6, R10, R67, RZ ;  /* 0x000000430a067210 */ /* 0x000fe20007fde0ff */
[----:B------:R-:W-:Y:S01]  /*50a0*/  LDGSTS.E [R19], desc[UR14][R14.64], P4 ;  /* 0x000000000e137fae */ /* 0x000fe2000a12184e */
[----:B------:R-:W-:-:S02]  /*50b0*/  SEL R16, R16, RZ, !P1 ;  /* 0x000000ff10107207 */ /* 0x000fc40004800000 */
[----:B------:R-:W-:Y:S01]  /*50c0*/  SEL R3, RZ, 0x4, P5 ;  /* 0x00000004ff037807 */ /* 0x000fe20002800000 */
[----:B------:R-:W-:Y:S01]  /*50d0*/  IMAD.X R7, R141, 0x1, R68, P6 ;  /* 0x000000018d077824 */ /* 0x000fe200030e0644 */
[----:B------:R-:W-:Y:S01]  /*50e0*/  ISETP.NE.U32.AND P4, PT, R16, RZ, PT ;  /* 0x000000ff1000720c */ /* 0x000fe20003f85070 */
[----:B------:R1:W-:Y:S01]  /*50f0*/  LDGSTS.E [R19+0x8], desc[UR14][R12.64], P3 ;  /* 0x000080000c137fae */ /* 0x0003e2000992184e */
[----:B------:R-:W-:Y:S02]  /*5100*/  ISETP.GE.AND P3, PT, R99, R56, PT ;  /* 0x000000386300720c */ /* 0x000fe40003f66270 */
[----:B------:R-:W-:Y:S01]  /*5110*/  IADD3 R2, P5, R10, R69, RZ ;  /* 0x000000450a027210 */ /* 0x000fe20007fbe0ff */
[----:B------:R2:W-:Y:S01]  /*5120*/  LDGSTS.E [R17], desc[UR14][R6.64], P2 ;  /* 0x0000000006117fae */ /* 0x0005e2000912184e */
[----:B------:R-:W-:Y:S02]  /*5130*/  SEL R3, R3, RZ, !P1 ;  /* 0x000000ff03037207 */ /* 0x000fe40004800000 */
[----:B------:R-:W-:-:S02]  /*5140*/  SEL R16, RZ, 0x4, P3 ;  /* 0x00000004ff107807 */ /* 0x000fc40001800000 */
[-C--:B------:R-:W-:Y:S02]  /*5150*/  ISETP.GE.AND P2, PT, R101, R56.reuse, PT ;  /* 0x000000386500720c */ /* 0x080fe40003f46270 */
[----:B------:R-:W-:Y:S01]  /*5160*/  ISETP.NE.U32.AND P3, PT, R3, RZ, PT ;  /* 0x000000ff0300720c */ /* 0x000fe20003f65070 */
[----:B------:R-:W-:Y:S01]  /*5170*/  IMAD.X R3, R141, 0x1, R70, P5 ;  /* 0x000000018d037824 */ /* 0x000fe200028e0646 */
[----:B-1----:R-:W-:Y:S02]  /*5180*/  SEL R13, RZ, 0x4, P2 ;  /* 0x00000004ff0d7807 */ /* 0x002fe40001000000 */
[----:B------:R-:W-:Y:S01]  /*5190*/  SEL R16, R16, RZ, !P1 ;  /* 0x000000ff10107207 */ /* 0x000fe20004800000 */
[----:B--2---:R-:W-:Y:S01]  /*51a0*/  VIADD R7, R98, UR5 ;  /* 0x0000000562077c36 */ /* 0x004fe20008000000 */
[----:B------:R1:W-:Y:S01]  /*51b0*/  LDGSTS.E [R17+0x8], desc[UR14][R2.64], P4 ;  /* 0x0000800002117fae */ /* 0x0003e2000a12184e */
[----:B------:R-:W-:Y:S02]  /*51c0*/  ISETP.GE.AND P2, PT, R103, R56, PT ;  /* 0x000000386700720c */ /* 0x000fe40003f46270 */
[----:B------:R-:W-:-:S02]  /*51d0*/  IADD3 R12, P4, R10, R73, RZ ;  /* 0x000000490a0c7210 */ /* 0x000fc40007f9e0ff */
[----:B------:R-:W-:Y:S02]  /*51e0*/  SEL R13, R13, RZ, !P1 ;  /* 0x000000ff0d0d7207 */ /* 0x000fe40004800000 */
[----:B------:R-:W-:Y:S02]  /*51f0*/  ISETP.NE.U32.AND P5, PT, R16, RZ, PT ;  /* 0x000000ff1000720c */ /* 0x000fe40003fa5070 */
[----:B------:R-:W-:Y:S02]  /*5200*/  SEL R16, RZ, 0x4, P2 ;  /* 0x00000004ff107807 */ /* 0x000fe40001000000 */
[----:B------:R-:W-:Y:S02]  /*5210*/  IADD3 R14, P6, R10, R71, RZ ;  /* 0x000000470a0e7210 */ /* 0x000fe40007fde0ff */
[----:B------:R-:W-:Y:S01]  /*5220*/  ISETP.NE.U32.AND P2, PT, R13, RZ, PT ;  /* 0x000000ff0d00720c */ /* 0x000fe20003f45070 */
[----:B------:R-:W-:Y:S01]  /*5230*/  IMAD.X R13, R141, 0x1, R76, P4 ;  /* 0x000000018d0d7824 */ /* 0x000fe200020e064c */
[----:B------:R-:W-:Y:S01]  /*5240*/  ISETP.GE.AND P4, PT, R105, R56, PT ;  /* 0x000000386900720c */ /* 0x000fe20003f86270 */
[----:B------:R-:W-:Y:S01]  /*5250*/  IMAD.X R15, R141, 0x1, R72, P6 ;  /* 0x000000018d0f7824 */ /* 0x000fe200030e0648 */
[----:B------:R-:W-:-:S02]  /*5260*/  SEL R16, R16, RZ, !P1 ;  /* 0x000000ff10107207 */ /* 0x000fc40004800000 */
[----:B-1----:R-:W-:Y:S02]  /*5270*/  SEL R2, RZ, 0x4, P4 ;  /* 0x00000004ff027807 */ /* 0x002fe40002000000 */
[-C--:B------:R-:W-:Y:S01]  /*5280*/  ISETP.GE.AND P4, PT, R107, R56.reuse, PT ;  /* 0x000000386b00720c */ /* 0x080fe20003f86270 */
[----:B------:R1:W-:Y:S01]  /*5290*/  LDGSTS.E [R7], desc[UR14][R14.64], P3 ;  /* 0x000000000e077fae */ /* 0x0003e2000992184e */
[----:B------:R-:W-:Y:S02]  /*52a0*/  SEL R2, R2, RZ, !P1 ;  /* 0x000000ff02027207 */ /* 0x000fe40004800000 */
[----:B------:R-:W-:Y:S01]  /*52b0*/  SEL R3, RZ, 0x4, P4 ;  /* 0x00000004ff037807 */ /* 0x000fe20002000000 */
[----:B------:R2:W-:Y:S01]  /*52c0*/  LDGSTS.E [R7+0x8], desc[UR14][R12.64], P5 ;  /* 0x000080000c077fae */ /* 0x0005e2000a92184e */
[----:B------:R-:W-:Y:S01]  /*52d0*/  ISETP.GE.AND P5, PT, R74, R56, PT ;  /* 0x000000384a00720c */ /* 0x000fe20003fa6270 */
[----:B------:R-:W-:Y:S01]  /*52e0*/  VIADD R56, R56, 0xffffffe0 ;  /* 0xffffffe038387836 */ /* 0x000fe20000000000 */
[----:B------:R-:W-:-:S02]  /*52f0*/  IADD3 R18, P6, R10, R161, RZ ;  /* 0x000000a10a127210 */ /* 0x000fc40007fde0ff */
[----:B------:R-:W-:Y:S02]  /*5300*/  ISETP.NE.U32.AND P4, PT, R2, RZ, PT ;  /* 0x000000ff0200720c */ /* 0x000fe40003f85070 */
[----:B------:R-:W-:Y:S01]  /*5310*/  SEL R3, R3, RZ, !P1 ;  /* 0x000000ff03037207 */ /* 0x000fe20004800000 */
[----:B------:R-:W-:Y:S01]  /*5320*/  IMAD.X R19, R141, 0x1, R152, P6 ;  /* 0x000000018d137824 */ /* 0x000fe200030e0698 */
[----:B------:R-:W-:Y:S02]  /*5330*/  ISETP.NE.U32.AND P3, PT, R16, RZ, PT ;  /* 0x000000ff1000720c */ /* 0x000fe40003f65070 */
[----:B------:R-:W-:Y:S02]  /*5340*/  SEL R2, RZ, 0x4, P5 ;  /* 0x00000004ff027807 */ /* 0x000fe40002800000 */
[----:B-1----:R-:W-:Y:S01]  /*5350*/  IADD3 R14, P6, R10, R159, RZ ;  /* 0x0000009f0a0e7210 */ /* 0x002fe20007fde0ff */
[----:B------:R1:W-:Y:S01]  /*5360*/  LDGSTS.E [R21], desc[UR14][R18.64], P2 ;  /* 0x0000000012157fae */ /* 0x0003e2000912184e */
[----:B------:R-:W-:-:S02]  /*5370*/  ISETP.NE.U32.AND P5, PT, R3, RZ, PT ;  /* 0x000000ff0300720c */ /* 0x000fc40003fa5070 */
[----:B------:R-:W-:Y:S01]  /*5380*/  SEL R3, R2, RZ, !P1 ;  /* 0x000000ff02037207 */ /* 0x000fe20004800000 */
[----:B------:R-:W-:Y:S01]  /*5390*/  IMAD.X R15, R141, 0x1, R150, P6 ;  /* 0x000000018d0f7824 */ /* 0x000fe200030e0696 */
[----:B------:R-:W-:Y:S02]  /*53a0*/  IADD3 R2, P1, R10, R153, RZ ;  /* 0x000000990a027210 */ /* 0x000fe40007f3e0ff */
[----:B------:R-:W-:Y:S02]  /*53b0*/  ISETP.NE.U32.AND P2, PT, R3, RZ, PT ;  /* 0x000000ff0300720c */ /* 0x000fe40003f45070 */
[----:B------:R3:W-:Y:S01]  /*53c0*/  LDGSTS.E [R21+0x8], desc[UR14][R14.64], P3 ;  /* 0x000080000e157fae */ /* 0x0007e2000992184e */
[----:B------:R-:W-:Y:S01]  /*53d0*/  IMAD.X R3, R141, 0x1, R146, P1 ;  /* 0x000000018d037824 */ /* 0x000fe200008e0692 */
[C---:B--2---:R-:W-:Y:S02]  /*53e0*/  IADD3 R12, P1, R8.reuse, R109, RZ ;  /* 0x0000006d080c7210 */ /* 0x044fe40007f3e0ff */
[----:B------:R-:W-:-:S02]  /*53f0*/  IADD3 R16, P3, R8, R113, RZ ;  /* 0x0000007108107210 */ /* 0x000fc40007f7e0ff */
[----:B------:R-:W-:Y:S01]  /*5400*/  IADD3 R6, P6, R10, R151, RZ ;  /* 0x000000970a067210 */ /* 0x000fe20007fde0ff */
[C---:B------:R-:W-:Y:S01]  /*5410*/  IMAD.X R13, R143.reuse, 0x1, R78, P1 ;  /* 0x000000018f0d7824 */ /* 0x040fe200008e064e */
[C---:B-1----:R-:W-:Y:S01]  /*5420*/  IADD3 R18, P1, R8.reuse, R117, RZ ;  /* 0x0000007508127210 */ /* 0x042fe20007f3e0ff */
[----:B------:R-:W-:Y:S01]  /*5430*/  IMAD.X R17, R143, 0x1, R106, P3 ;  /* 0x000000018f117824 */ /* 0x000fe200018e066a */
[----:B------:R1:W-:Y:S01]  /*5440*/  LDGSTS.E [R23], desc[UR14][R2.64], P4 ;  /* 0x0000000002177fae */ /* 0x0003e2000a12184e */
[----:B------:R-:W-:Y:S01]  /*5450*/  IMAD.X R7, R141, 0x1, R144, P6 ;  /* 0x000000018d077824 */ /* 0x000fe200030e0690 */
[----:B---3--:R-:W-:Y:S01]  /*5460*/  IADD3 R14, P3, R8, R121, RZ ;  /* 0x00000079080e7210 */ /* 0x008fe20007f7e0ff */
[----:B------:R-:W-:-:S03]  /*5470*/  IMAD.X R19, R143, 0x1, R110, P1 ;  /* 0x000000018f137824 */ /* 0x000fc600008e066e */
[----:B------:R2:W-:Y:S01]  /*5480*/  LDGSTS.E [R23+0x8], desc[UR14][R6.64], P5 ;  /* 0x0000800006177fae */ /* 0x0005e2000a92184e */
[----:B------:R-:W-:Y:S01]  /*5490*/  IMAD.X R15, R143, 0x1, R114, P3 ;  /* 0x000000018f0f7824 */ /* 0x000fe200018e0672 */
[C---:B------:R-:W-:Y:S02]  /*54a0*/  IADD3 R22, P5, R8.reuse, R139, RZ ;  /* 0x0000008b08167210 */ /* 0x040fe40007fbe0ff */
[----:B------:R-:W0:Y:S01]  /*54b0*/  LDGDEPBAR ;  /* 0x00000000000079af */ /* 0x000e220000000000 */
[----:B-1----:R-:W-:-:S03]  /*54c0*/  IADD3 R2, P1, R8, R125, RZ ;  /* 0x0000007d08027210 */ /* 0x002fc60007f3e0ff */
[----:B------:R1:W-:Y:S02]  /*54d0*/  LDGSTS.E [R155+0xa000], desc[UR14][R12.64], P2 ;  /* 0x0a0000000c9b7fae */ /* 0x0003e4000912184e */
[C---:B------:R-:W-:Y:S01]  /*54e0*/  IMAD.X R3, R143.reuse, 0x1, R118, P1 ;  /* 0x000000018f037824 */ /* 0x040fe200008e0676 */
[C---:B--2---:R-:W-:Y:S01]  /*54f0*/  IADD3 R6, P3, R8.reuse, R129, RZ ;  /* 0x0000008108067210 */ /* 0x044fe20007f7e0ff */
[----:B------:R2:W-:Y:S01]  /*5500*/  LDGSTS.E [R155+0xa400], desc[UR14][R16.64], P2 ;  /* 0x0a400000109b7fae */ /* 0x0005e2000912184e */
[C---:B------:R-:W-:Y:S01]  /*5510*/  IADD3 R20, P1, R8.reuse, R133, RZ ;  /* 0x0000008508147210 */ /* 0x040fe20007f3e0ff */
[C---:B------:R-:W-:Y:S02]  /*5520*/  IMAD.X R23, R143.reuse, 0x1, R132, P5 ;  /* 0x000000018f177824 */ /* 0x040fe400028e0684 */
[C---:B------:R-:W-:Y:S01]  /*5530*/  IMAD.X R7, R143.reuse, 0x1, R122, P3 ;  /* 0x000000018f077824 */ /* 0x040fe200018e067a */
[----:B------:R3:W-:Y:S01]  /*5540*/  LDGSTS.E [R155+0xa800], desc[UR14][R18.64], P2 ;  /* 0x0a800000129b7fae */ /* 0x0007e2000912184e */
[----:B------:R-:W-:Y:S01]  /*5550*/  IMAD.X R21, R143, 0x1, R126, P1 ;  /* 0x000000018f157824 */ /* 0x000fe200008e067e */
[----:B-1----:R-:W-:-:S02]  /*5560*/  IADD3 R12, P3, R8, R137, RZ ;  /* 0x00000089080c7210 */ /* 0x002fc40007f7e0ff */
[----:B------:R1:W-:Y:S01]  /*5570*/  LDGSTS.E [R155+0xac00], desc[UR14][R14.64], P2 ;  /* 0x0ac000000e9b7fae */ /* 0x0003e2000912184e */
[C---:B--2---:R-:W-:Y:S02]  /*5580*/  IADD3 R16, P1, R8.reuse, R111, RZ ;  /* 0x0000006f08107210 */ /* 0x044fe40007f3e0ff */
[C---:B------:R-:W-:Y:S01]  /*5590*/  IMAD.X R13, R143.reuse, 0x1, R130, P3 ;  /* 0x000000018f0d7824 */ /* 0x040fe200018e0682 */
[----:B------:R2:W-:Y:S01]  /*55a0*/  LDGSTS.E [R155+0xb000], desc[UR14][R2.64], P2 ;  /* 0x0b000000029b7fae */ /* 0x0005e2000912184e */
[C---:B---3--:R-:W-:Y:S01]  /*55b0*/  IADD3 R18, P3, R8.reuse, R115, RZ ;  /* 0x0000007308127210 */ /* 0x048fe20007f7e0ff */
[C---:B------:R-:W-:Y:S02]  /*55c0*/  IMAD.X R17, R143.reuse, 0x1, R80, P1 ;  /* 0x000000018f117824 */ /* 0x040fe400008e0650 */
[----:B------:R3:W-:Y:S01]  /*55d0*/  LDGSTS.E [R155+0xb400], desc[UR14][R6.64], P2 ;  /* 0x0b400000069b7fae */ /* 0x0007e2000912184e */
[----:B-1----:R-:W-:Y:S01]  /*55e0*/  IADD3 R14, P1, R8, R119, RZ ;  /* 0x00000077080e7210 */ /* 0x002fe20007f3e0ff */
[----:B------:R-:W-:-:S02]  /*55f0*/  IMAD.X R19, R143, 0x1, R108, P3 ;  /* 0x000000018f137824 */ /* 0x000fc400018e066c */
[----:B------:R1:W-:Y:S01]  /*5600*/  LDGSTS.E [R155+0xb800], desc[UR14][R20.64], P2 ;  /* 0x0b800000149b7fae */ /* 0x0003e2000912184e */
[C---:B--2---:R-:W-:Y:S01]  /*5610*/  IADD3 R2, P3, R8.reuse, R123, RZ ;  /* 0x0000007b08027210 */ /* 0x044fe20007f7e0ff */
[C---:B------:R-:W-:Y:S02]  /*5620*/  IMAD.X R15, R143.reuse, 0x1, R112, P1 ;  /* 0x000000018f0f7824 */ /* 0x040fe400008e0670 */
[----:B------:R2:W-:Y:S01]  /*5630*/  LDGSTS.E [R155+0xbc00], desc[UR14][R12.64], P2 ;  /* 0x0bc000000c9b7fae */ /* 0x0005e2000912184e */
[C---:B---3--:R-:W-:Y:S01]  /*5640*/  IADD3 R6, P1, R8.reuse, R127, RZ ;  /* 0x0000007f08067210 */ /* 0x048fe20007f3e0ff */
[C---:B------:R-:W-:Y:S02]  /*5650*/  IMAD.X R3, R143.reuse, 0x1, R116, P3 ;  /* 0x000000018f037824 */ /* 0x040fe400018e0674 */
[----:B------:R3:W-:Y:S01]  /*5660*/  LDGSTS.E [R157+0xa200], desc[UR14][R16.64], P2 ;  /* 0x0a200000109d7fae */ /* 0x0007e2000912184e */
[----:B-1----:R-:W-:Y:S01]  /*5670*/  IADD3 R20, P3, R8, R131, RZ ;  /* 0x0000008308147210 */ /* 0x002fe20007f7e0ff */
[C---:B------:R-:W-:Y:S01]  /*5680*/  IMAD.X R7, R143.reuse, 0x1, R120, P1 ;  /* 0x000000018f077824 */ /* 0x040fe200008e0678 */
[----:B------:R-:W-:Y:S01]  /*5690*/  ISETP.NE.U32.AND P1, PT, R148, UR4, PT ;  /* 0x0000000494007c0c */ /* 0x000fe2000bf25070 */
[----:B------:R3:W-:Y:S01]  /*56a0*/  LDGSTS.E [R157+0xa600], desc[UR14][R18.64], P2 ;  /* 0x0a600000129d7fae */ /* 0x0007e2000912184e */
[----:B--2---:R-:W-:Y:S01]  /*56b0*/  IADD3 R12, P4, R8, R135, RZ ;  /* 0x00000087080c7210 */ /* 0x004fe20007f9e0ff */
[----:B------:R-:W-:-:S02]  /*56c0*/  IMAD.X R21, R143, 0x1, R124, P3 ;  /* 0x000000018f157824 */ /* 0x000fc400018e067c */
[----:B------:R3:W-:Y:S01]  /*56d0*/  LDGSTS.E [R157+0xaa00], desc[UR14][R14.64], P2 ;  /* 0x0aa000000e9d7fae */ /* 0x0007e2000912184e */
[----:B------:R-:W-:Y:S01]  /*56e0*/  LEA R10, P3, R163, R10, 0x2 ;  /* 0x0000000aa30a7211 */ /* 0x000fe200078610ff */
[----:B------:R-:W-:Y:S02]  /*56f0*/  IMAD.X R13, R143, 0x1, R128, P4 ;  /* 0x000000018f0d7824 */ /* 0x000fe400020e0680 */
[----:B------:R3:W-:Y:S02]  /*5700*/  LDGSTS.E [R157+0xae00], desc[UR14][R2.64], P2 ;  /* 0x0ae00000029d7fae */ /* 0x0007e4000912184e */
[----:B------:R-:W-:Y:S02]  /*5710*/  IMAD.X R141, R141, 0x1, R142, P3 ;  /* 0x000000018d8d7824 */ /* 0x000fe400018e068e */
[----:B------:R3:W-:Y:S04]  /*5720*/  LDGSTS.E [R157+0xb200], desc[UR14][R6.64], P2 ;  /* 0x0b200000069d7fae */ /* 0x0007e8000912184e */
[----:B------:R3:W-:Y:S04]  /*5730*/  LDGSTS.E [R157+0xb600], desc[UR14][R20.64], P2 ;  /* 0x0b600000149d7fae */ /* 0x0007e8000912184e */
[----:B------:R3:W-:Y:S04]  /*5740*/  LDGSTS.E [R157+0xba00], desc[UR14][R12.64], P2 ;  /* 0x0ba000000c9d7fae */ /* 0x0007e8000912184e */
[----:B------:R3:W-:Y:S01]  /*5750*/  LDGSTS.E [R157+0xbe00], desc[UR14][R22.64], P2 ;  /* 0x0be00000169d7fae */ /* 0x0007e2000912184e */
[----:B------:R-:W-:-:S03]  /*5760*/  LEA R8, P2, R9, R8, 0x2 ;  /* 0x0000000809087211 */ /* 0x000fc600078410ff */
[----:B------:R-:W0:Y:S02]  /*5770*/  LDGDEPBAR ;  /* 0x00000000000079af */ /* 0x000e240000000000 */
[----:B------:R-:W-:Y:S01]  /*5780*/  IMAD.X R143, R143, 0x1, R140, P2 ;  /* 0x000000018f8f7824 */ /* 0x000fe200010e068c */
[----:B------:R-:W-:Y:S07]  /*5790*/  @P1 BRA `(.L_x_1) ;  /* 0xfffffff000881947 */ /* 0x000fee000383ffff */
.L_x_0:
[----:B------:R-:W-:Y:S02]  /*57a0*/  WARPGROUP.DEPBAR.LE gsb0, 0x0 ;  /* 0x00008000000079c5 */ /* 0x000fe40000010000 */
[----:B------:R-:W-:-:S04]  /*57b0*/  DEPBAR.LE SB0, 0x0 ;  /* 0x000080000000791a */ /* 0x000fc80000000000 */
[----:B------:R-:W-:Y:S01]  /*57c0*/  IADD3 R11, R4, UR7, R11 ;  /* 0x00000007040b7c10 */ /* 0x000fe2000fffe00b */
[----:B------:R-:W1:Y:S01]  /*57d0*/  LDC R65, c[0x0][0x248] ;  /* 0x00009200ff417b82 */ /* 0x000e620000000800 */
[----:B------:R-:W-:-:S07]  /*57e0*/  LEA R82, R82, UR7, 0x4 ;  /* 0x0000000752527c11 */ /* 0x000fce000f8e20ff */
[----:B------:R-:W-:Y:S01]  /*57f0*/  BAR.SYNC.DEFER_BLOCKING 0x0 ;  /* 0x0000000000007b1d */ /* 0x000fe20000010000 */
[----:B---3--:R-:W-:Y:S01]  /*5800*/  LOP3.LUT R2, R0, R77, RZ, 0xfc, !PT ;  /* 0x0000004d00027212 */ /* 0x008fe200078efcff */
[----:B------:R-:W-:Y:S01]  /*5810*/  IMAD.IADD R86, R86, 0x1, R11 ;  /* 0x0000000156567824 */ /* 0x000fe200078e020b */
[C-C-:B------:R-:W-:Y:S02]  /*5820*/  LOP3.LUT R4, R0.reuse, 0x3c, R77.reuse, 0xfe, !PT ;  /* 0x0000003c00047812 */ /* 0x140fe400078efe4d */
[C-C-:B------:R-:W-:Y:S01]  /*5830*/  LOP3.LUT R66, R0.reuse, 0x3a, R77.reuse, 0xfe, !PT ;  /* 0x0000003a00427812 */ /* 0x140fe200078efe4d */
[----:B------:R-:W-:Y:S01]  /*5840*/  ULDC UR4, c[0x0][0x244] ;  /* 0x0000910000047ab9 */ /* 0x000fe20000000800 */
[C-C-:B------:R-:W-:Y:S01]  /*5850*/  LOP3.LUT R68, R0.reuse, 0x38, R77.reuse, 0xfe, !PT ;  /* 0x0000003800447812 */ /* 0x140fe200078efe4d */
[----:B------:R-:W-:Y:S01]  /*5860*/  IMAD R75, R75, UR4, RZ ;  /* 0x000000044b4b7c24 */ /* 0x000fe2000f8e02ff */
[C-C-:B------:R-:W-:Y:S01]  /*5870*/  LOP3.LUT R70, R0.reuse, 0x36, R77.reuse, 0xfe, !PT ;  /* 0x0000003600467812 */ /* 0x140fe200078efe4d */
[----:B------:R-:W-:Y:S01]  /*5880*/  ULDC.64 UR4, c[0x0][0x220] ;  /* 0x0000880000047ab9 */ /* 0x000fe20000000a00 */
[----:B------:R-:W-:-:S02]  /*5890*/  LOP3.LUT R72, R0, 0x34, R77, 0xfe, !PT ;  /* 0x0000003400487812 */ /* 0x000fc400078efe4d */
[C-C-:B------:R-:W-:Y:S02]  /*58a0*/  LOP3.LUT R74, R0.reuse, 0x32, R77.reuse, 0xfe, !PT ;  /* 0x00000032004a7812 */ /* 0x140fe400078efe4d */
[C-C-:B------:R-:W-:Y:S02]  /*58b0*/  LOP3.LUT R76, R0.reuse, 0x30, R77.reuse, 0xfe, !PT ;  /* 0x00000030004c7812 */ /* 0x140fe400078efe4d */
[C-C-:B------:R-:W-:Y:S02]  /*58c0*/  LOP3.LUT R78, R0.reuse, 0x2e, R77.reuse, 0xfe, !PT ;  /* 0x0000002e004e7812 */ /* 0x140fe400078efe4d */
[C-C-:B------:R-:W-:Y:S02]  /*58d0*/  LOP3.LUT R80, R0.reuse, 0x2c, R77.reuse, 0xfe, !PT ;  /* 0x0000002c00507812 */ /* 0x140fe400078efe4d */
[C-C-:B------:R-:W-:Y:S02]  /*58e0*/  LOP3.LUT R84, R0.reuse, 0x2a, R77.reuse, 0xfe, !PT ;  /* 0x0000002a00547812 */ /* 0x140fe400078efe4d */
[C-C-:B------:R-:W-:Y:S01]  /*58f0*/  LOP3.LUT R88, R0.reuse, 0x28, R77.reuse, 0xfe, !PT ;  /* 0x0000002800587812 */ /* 0x140fe200078efe4d */
[----:B------:R-:W-:Y:S01]  /*5900*/  STSM.16.M88.4 [R86], R24 ;  /* 0x0000001856007844 */ /* 0x000fe20000000200 */
[----:B------:R-:W-:-:S02]  /*5910*/  LOP3.LUT R90, R0, 0x26, R77, 0xfe, !PT ;  /* 0x00000026005a7812 */ /* 0x000fc400078efe4d */
[C-C-:B------:R-:W-:Y:S01]  /*5920*/  LOP3.LUT R92, R0.reuse, 0x24, R77.reuse, 0xfe, !PT ;  /* 0x00000024005c7812 */ /* 0x140fe200078efe4d */
[----:B------:R-:W-:Y:S01]  /*5930*/  BAR.SYNC.DEFER_BLOCKING 0x0 ;  /* 0x0000000000007b1d */ /* 0x000fe20000010000 */
[C-C-:B------:R-:W-:Y:S02]  /*5940*/  LOP3.LUT R94, R0.reuse, 0x22, R77.reuse, 0xfe, !PT ;  /* 0x00000022005e7812 */ /* 0x140fe400078efe4d */
[C-C-:B------:R-:W-:Y:S02]  /*5950*/  LOP3.LUT R96, R0.reuse, 0x20, R77.reuse, 0xfe, !PT ;  /* 0x0000002000607812 */ /* 0x140fe400078efe4d */
[C-C-:B------:R-:W-:Y:S02]  /*5960*/  LOP3.LUT R64, R0.reuse, 0x3e, R77.reuse, 0xfe, !PT ;  /* 0x0000003e00407812 */ /* 0x140fe400078efe4d */
[C-C-:B------:R-:W-:Y:S02]  /*5970*/  LOP3.LUT R98, R0.reuse, 0x1e, R77.reuse, 0xfe, !PT ;  /* 0x0000001e00627812 */ /* 0x140fe400078efe4d */
[----:B------:R-:W-:-:S02]  /*5980*/  LOP3.LUT R100, R0, 0x1c, R77, 0xfe, !PT ;  /* 0x0000001c00647812 */ /* 0x000fc400078efe4d */
[C-C-:B------:R-:W-:Y:S02]  /*5990*/  LOP3.LUT R102, R0.reuse, 0x1a, R77.reuse, 0xfe, !PT ;  /* 0x0000001a00667812 */ /* 0x140fe400078efe4d */
[C-C-:B------:R-:W-:Y:S02]  /*59a0*/  LOP3.LUT R104, R0.reuse, 0x18, R77.reuse, 0xfe, !PT ;  /* 0x0000001800687812 */ /* 0x140fe400078efe4d */
[C-C-:B------:R-:W-:Y:S02]  /*59b0*/  LOP3.LUT R106, R0.reuse, 0x16, R77.reuse, 0xfe, !PT ;  /* 0x00000016006a7812 */ /* 0x140fe400078efe4d */
[C-C-:B------:R-:W-:Y:S02]  /*59c0*/  LOP3.LUT R108, R0.reuse, 0x14, R77.reuse, 0xfe, !PT ;  /* 0x00000014006c7812 */ /* 0x140fe400078efe4d */
[C-C-:B------:R-:W-:Y:S02]  /*59d0*/  LOP3.LUT R110, R0.reuse, 0x12, R77.reuse, 0xfe, !PT ;  /* 0x00000012006e7812 */ /* 0x140fe400078efe4d */
[----:B------:R-:W-:-:S02]  /*59e0*/  LOP3.LUT R112, R0, 0x10, R77, 0xfe, !PT ;  /* 0x0000001000707812 */ /* 0x000fc400078efe4d */
[C-C-:B------:R-:W-:Y:S01]  /*59f0*/  LOP3.LUT R114, R0.reuse, 0xe, R77.reuse, 0xfe, !PT ;  /* 0x0000000e00727812 */ /* 0x140fe200078efe4d */
[----:B------:R-:W2:Y:S01]  /*5a00*/  LDS.128 R60, [R82] ;  /* 0x00000000523c7984 */ /* 0x000ea20000000c00 */
[C-C-:B------:R-:W-:Y:S02]  /*5a10*/  LOP3.LUT R116, R0.reuse, 0xc, R77.reuse, 0xfe, !PT ;  /* 0x0000000c00747812 */ /* 0x140fe400078efe4d */
[C-C-:B------:R-:W-:Y:S01]  /*5a20*/  LOP3.LUT R118, R0.reuse, 0xa, R77.reuse, 0xfe, !PT ;  /* 0x0000000a00767812 */ /* 0x140fe200078efe4d */
[----:B------:R-:W-:Y:S01]  /*5a30*/  BAR.SYNC.DEFER_BLOCKING 0x0 ;  /* 0x0000000000007b1d */ /* 0x000fe20000010000 */
[C-C-:B------:R-:W-:Y:S02]  /*5a40*/  LOP3.LUT R120, R0.reuse, 0x8, R77.reuse, 0xfe, !PT ;  /* 0x0000000800787812 */ /* 0x140fe400078efe4d */
[C-C-:B------:R-:W-:Y:S02]  /*5a50*/  LOP3.LUT R122, R0.reuse, 0x6, R77.reuse, 0xfe, !PT ;  /* 0x00000006007a7812 */ /* 0x140fe400078efe4d */
[----:B------:R-:W-:-:S02]  /*5a60*/  LOP3.LUT R6, R0, 0x4, R77, 0xfe, !PT ;  /* 0x0000000400067812 */ /* 0x000fc400078efe4d */
[----:B------:R-:W-:Y:S02]  /*5a70*/  LOP3.LUT R0, R0, 0x2, R77, 0xfe, !PT ;  /* 0x0000000200007812 */ /* 0x000fe400078efe4d */
[----:B------:R-:W-:Y:S01]  /*5a80*/  ISETP.LT.AND P1, PT, R4, R5, !P0 ;  /* 0x000000050400720c */ /* 0x000fe20004721270 */
[----:B-1----:R-:W-:Y:S01]  /*5a90*/  IMAD R4, R2, R65, RZ ;  /* 0x0000004102047224 */ /* 0x002fe200078e02ff */
[C---:B------:R-:W-:Y:S01]  /*5aa0*/  ISETP.LT.AND P2, PT, R0.reuse, R5, !P0 ;  /* 0x000000050000720c */ /* 0x040fe20004741270 */
[----:B------:R-:W-:Y:S01]  /*5ab0*/  IMAD R0, R0, R65, RZ ;  /* 0x0000004100007224 */ /* 0x000fe200078e02ff */
[----:B------:R-:W-:Y:S01]  /*5ac0*/  ISETP.LT.AND P4, PT, R2, R5, !P0 ;  /* 0x000000050200720c */ /* 0x000fe20004781270 */
[----:B------:R1:W-:Y:S01]  /*5ad0*/  STSM.16.M88.4 [R86], R28 ;  /* 0x0000001c56007844 */ /* 0x0003e20000000200 */
[----:B------:R-:W-:Y:S01]  /*5ae0*/  BAR.SYNC.DEFER_BLOCKING 0x0 ;  /* 0x0000000000007b1d */ /* 0x000fe20000010000 */
[-C--:B-1----:R-:W-:Y:S02]  /*5af0*/  IMAD R29, R6, R65.reuse, RZ ;  /* 0x00000041061d7224 */ /* 0x082fe400078e02ff */
[----:B------:R-:W-:-:S03]  /*5b00*/  IMAD R31, R122, R65, RZ ;  /* 0x000000417a1f7224 */ /* 0x000fc600078e02ff */
[----:B------:R-:W1:Y:S02]  /*5b10*/  LDS.128 R56, [R82] ;  /* 0x0000000052387984 */ /* 0x000e640000000c00 */
[----:B------:R-:W-:Y:S06]  /*5b20*/  BAR.SYNC.DEFER_BLOCKING 0x0 ;  /* 0x0000000000007b1d */ /* 0x000fec0000010000 */
[----:B------:R3:W-:Y:S02]  /*5b30*/  STSM.16.M88.4 [R86], R32 ;  /* 0x0000002056007844 */ /* 0x0007e40000000200 */
[----:B------:R-:W-:Y:S01]  /*5b40*/  BAR.SYNC.DEFER_BLOCKING 0x0 ;  /* 0x0000000000007b1d */ /* 0x000fe20000010000 */
[----:B---3--:R-:W-:Y:S01]  /*5b50*/  LEA R35, P3, R75, UR4, 0x2 ;  /* 0x000000044b237c11 */ /* 0x008fe2000f8610ff */
[----:B------:R-:W-:-:S03]  /*5b60*/  IMAD R34, R114, R65, RZ ;  /* 0x0000004172227224 */ /* 0x000fc600078e02ff */
[----:B------:R-:W-:Y:S02]  /*5b70*/  LEA.HI.X.SX32 R75, R75, UR5, 0x2, P3 ;  /* 0x000000054b4b7c11 */ /* 0x000fe400098f16ff */
[----:B------:R-:W-:Y:S02]  /*5b80*/  LEA R2, P6, R4, R35, 0x2 ;  /* 0x0000002304027211 */ /* 0x000fe400078c10ff */
[----:B------:R-:W-:Y:S02]  /*5b90*/  ISETP.LT.AND P3, PT, R6, R5, !P0 ;  /* 0x000000050600720c */ /* 0x000fe40004761270 */
[----:B------:R-:W-:Y:S01]  /*5ba0*/  LEA R6, P5, R0, R35, 0x2 ;  /* 0x0000002300067211 */ /* 0x000fe200078a10ff */
[----:B------:R-:W3:Y:S01]  /*5bb0*/  LDS.128 R24, [R82] ;  /* 0x0000000052187984 */ /* 0x000ee20000000c00 */
[----:B------:R-:W-:Y:S01]  /*5bc0*/  LEA.HI.X.SX32 R3, R4, R75, 0x2, P6 ;  /* 0x0000004b04037211 */ /* 0x000fe200030f16ff */
[----:B------:R-:W-:Y:S01]  /*5bd0*/  IMAD R4, R65, 0x20, R4 ;  /* 0x0000002041047824 */ /* 0x000fe200078e0204 */
[----:B------:R-:W-:Y:S01]  /*5be0*/  BAR.SYNC.DEFER_BLOCKING 0x0 ;  /* 0x0000000000007b1d */ /* 0x000fe20000010000 */
[----:B------:R-:W-:-:S02]  /*5bf0*/  LEA R28, P6, R29, R35, 0x2 ;  /* 0x000000231d1c7211 */ /* 0x000fc400078c10ff */
[----:B------:R-:W-:Y:S01]  /*5c00*/  LEA.HI.X.SX32 R7, R0, R75, 0x2, P5 ;  /* 0x0000004b00077211 */ /* 0x000fe200028f16ff */
[----:B------:R-:W-:Y:S01]  /*5c10*/  IMAD R0, R116, R65, RZ ;  /* 0x0000004174007224 */ /* 0x000fe200078e02ff */
[----:B------:R-:W-:Y:S02]  /*5c20*/  LEA.HI.X.SX32 R29, R29, R75, 0x2, P6 ;  /* 0x0000004b1d1d7211 */ /* 0x000fe400030f16ff */
[----:B------:R-:W-:-:S04]  /*5c30*/  LEA R30, P5, R31, R35, 0x2 ;  /* 0x000000231f1e7211 */ /* 0x000fc800078a10ff */
[----:B------:R-:W-:Y:S01]  /*5c40*/  LEA.HI.X.SX32 R31, R31, R75, 0x2, P5 ;  /* 0x0000004b1f1f7211 */ /* 0x000fe200028f16ff */
[----:B------:R-:W-:Y:S01]  /*5c50*/  STSM.16.M88.4 [R86], R36 ;  /* 0x0000002456007844 */ /* 0x000fe20000000200 */
[----:B------:R-:W-:Y:S06]  /*5c60*/  BAR.SYNC.DEFER_BLOCKING 0x0 ;  /* 0x0000000000007b1d */ /* 0x000fec0000010000 */
[----:B------:R-:W4:Y:S02]  /*5c70*/  LDS.128 R20, [R82] ;  /* 0x0000000052147984 */ /* 0x000f240000000c00 */
[----:B------:R-:W-:Y:S06]  /*5c80*/  BAR.SYNC.DEFER_BLOCKING 0x0 ;  /* 0x0000000000007b1d */ /* 0x000fec0000010000 */
[----:B------:R-:W-:Y:S02]  /*5c90*/  STSM.16.M88.4 [R86], R40 ;  /* 0x0000002856007844 */ /* 0x000fe40000000200 */
[----:B------:R-:W-:Y:S06]  /*5ca0*/  BAR.SYNC.DEFER_BLOCKING 0x0 ;  /* 0x0000000000007b1d */ /* 0x000fec0000010000 */
[----:B------:R-:W5:Y:S02]  /*5cb0*/  LDS.128 R16, [R82] ;  /* 0x0000000052107984 */ /* 0x000f640000000c00 */
        /* <DEDUP_REMOVED lines=11> */
[----:B--2---:R2:W-:Y:S01]  /*5d70*/  @P4 STG.E desc[UR14][R2.64], R60 ;  /* 0x0000003c02004986 */ /* 0x0045e2000c10190e */
[----:B------:R-:W-:-:S03]  /*5d80*/  ISETP.LT.AND P4, PT, R122, R5, !P0 ;  /* 0x000000057a00720c */ /* 0x000fc60004781270 */
[----:B------:R-:W-:Y:S01]  /*5d90*/  @P2 STG.E desc[UR14][R6.64], R61 ;  /* 0x0000003d06002986 */ /* 0x000fe2000c10190e */
[C---:B------:R-:W-:Y:S01]  /*5da0*/  ISETP.LT.AND P2, PT, R120.reuse, R5, !P0 ;  /* 0x000000057800720c */ /* 0x040fe20004741270 */
[----:B------:R-:W-:Y:S02]  /*5db0*/  IMAD R120, R120, R65, RZ ;  /* 0x0000004178787224 */ /* 0x000fe400078e02ff */
[----:B------:R3:W-:Y:S01]  /*5dc0*/  @P3 STG.E desc[UR14][R28.64], R62 ;  /* 0x0000003e1c003986 */ /* 0x0007e2000c10190e */
[C---:B------:R-:W-:Y:S01]  /*5dd0*/  ISETP.LT.AND P3, PT, R118.reuse, R5, !P0 ;  /* 0x000000057600720c */ /* 0x040fe20004761270 */
[----:B------:R-:W-:Y:S01]  /*5de0*/  IMAD R118, R118, R65, RZ ;  /* 0x0000004176767224 */ /* 0x000fe200078e02ff */
[----:B--2---:R-:W-:-:S03]  /*5df0*/  LEA R2, P6, R120, R35, 0x2 ;  /* 0x0000002378027211 */ /* 0x004fc600078c10ff */
[----:B------:R-:W-:Y:S01]  /*5e00*/  @P4 STG.E desc[UR14][R30.64], R63 ;  /* 0x0000003f1e004986 */ /* 0x000fe2000c10190e */
[----:B------:R-:W-:Y:S02]  /*5e10*/  LEA R32, P5, R118, R35, 0x2 ;  /* 0x0000002376207211 */ /* 0x000fe400078a10ff */
[-C--:B------:R-:W-:Y:S02]  /*5e20*/  LEA.HI.X.SX32 R3, R120, R75.reuse, 0x2, P6 ;  /* 0x0000004b78037211 */ /* 0x080fe400030f16ff */
[----:B------:R-:W-:Y:S02]  /*5e30*/  LEA.HI.X.SX32 R33, R118, R75, 0x2, P5 ;  /* 0x0000004b76217211 */ /* 0x000fe400028f16ff */
[----:B------:R-:W-:Y:S01]  /*5e40*/  ISETP.LT.AND P4, PT, R116, R5, !P0 ;  /* 0x000000057400720c */ /* 0x000fe20004781270 */
[----:B-1----:R1:W-:Y:S01]  /*5e50*/  @P2 STG.E desc[UR14][R2.64], R56 ;  /* 0x0000003802002986 */ /* 0x0023e2000c10190e */
[-C--:B---3--:R-:W-:Y:S02]  /*5e60*/  LEA R28, P5, R34, R35.reuse, 0x2 ;  /* 0x00000023221c7211 */ /* 0x088fe400078a10ff */
[----:B------:R-:W-:Y:S01]  /*5e70*/  LEA R6, P6, R0, R35, 0x2 ;  /* 0x0000002300067211 */ /* 0x000fe200078c10ff */
[----:B------:R2:W-:Y:S01]  /*5e80*/  @P3 STG.E desc[UR14][R32.64], R57 ;  /* 0x0000003920003986 */ /* 0x0005e2000c10190e */
[C---:B------:R-:W-:Y:S01]  /*5e90*/  ISETP.LT.AND P3, PT, R112.reuse, R5, !P0 ;  /* 0x000000057000720c */ /* 0x040fe20004761270 */
[----:B------:R-:W-:Y:S01]  /*5ea0*/  IMAD R112, R112, R65, RZ ;  /* 0x0000004170707224 */ /* 0x000fe200078e02ff */
[----:B------:R-:W-:-:S02]  /*5eb0*/  ISETP.LT.AND P2, PT, R114, R5, !P0 ;  /* 0x000000057200720c */ /* 0x000fc40004741270 */
[----:B------:R-:W-:Y:S01]  /*5ec0*/  LEA.HI.X.SX32 R29, R34, R75, 0x2, P5 ;  /* 0x0000004b221d7211 */ /* 0x000fe200028f16ff */
[----:B------:R-:W-:Y:S01]  /*5ed0*/  IMAD R34, R106, R65, RZ ;  /* 0x000000416a227224 */ /* 0x000fe200078e02ff */
[----:B------:R-:W-:Y:S01]  /*5ee0*/  LEA.HI.X.SX32 R7, R0, R75, 0x2, P6 ;  /* 0x0000004b00077211 */ /* 0x000fe200030f16ff */
[----:B------:R-:W-:Y:S01]  /*5ef0*/  IMAD R0, R108, R65, RZ ;  /* 0x000000416c007224 */ /* 0x000fe200078e02ff */
[C---:B------:R-:W-:Y:S01]  /*5f00*/  ISETP.LT.AND P5, PT, R110.reuse, R5, !P0 ;  /* 0x000000056e00720c */ /* 0x040fe200047a1270 */
[----:B------:R-:W-:Y:S01]  /*5f10*/  IMAD R110, R110, R65, RZ ;  /* 0x000000416e6e7224 */ /* 0x000fe200078e02ff */
[-C--:B-1----:R-:W-:Y:S01]  /*5f20*/  LEA R2, P6, R112, R35.reuse, 0x2 ;  /* 0x0000002370027211 */ /* 0x082fe200078c10ff */
[----:B------:R1:W-:Y:S03]  /*5f30*/  @P4 STG.E desc[UR14][R6.64], R58 ;  /* 0x0000003a06004986 */ /* 0x0003e6000c10190e */
[----:B------:R-:W-:Y:S01]  /*5f40*/  LEA R30, P4, R110, R35, 0x2 ;  /* 0x000000236e1e7211 */ /* 0x000fe200078810ff */
[----:B------:R-:W-:Y:S01]  /*5f50*/  @P2 STG.E desc[UR14][R28.64], R59 ;  /* 0x0000003b1c002986 */ /* 0x000fe2000c10190e */
[----:B------:R-:W-:-:S02]  /*5f60*/  LEA.HI.X.SX32 R3, R112, R75, 0x2, P6 ;  /* 0x0000004b70037211 */ /* 0x000fc400030f16ff */
[----:B------:R-:W-:Y:S02]  /*5f70*/  LEA.HI.X.SX32 R31, R110, R75, 0x2, P4 ;  /* 0x0000004b6e1f7211 */ /* 0x000fe400020f16ff */
[-C--:B------:R-:W-:Y:S01]  /*5f80*/  ISETP.LT.AND P2, PT, R108, R5.reuse, !P0 ;  /* 0x000000056c00720c */ /* 0x080fe20004741270 */
[----:B------:R3:W-:Y:S01]  /*5f90*/  @P3 STG.E desc[UR14][R2.64], R24 ;  /* 0x0000001802003986 */ /* 0x0007e2000c10190e */
[----:B------:R-:W-:Y:S02]  /*5fa0*/  ISETP.LT.AND P3, PT, R106, R5, !P0 ;  /* 0x000000056a00720c */ /* 0x000fe40004761270 */
[-C--:B--2---:R-:W-:Y:S01]  /*5fb0*/  LEA R32, P6, R0, R35.reuse, 0x2 ;  /* 0x0000002300207211 */ /* 0x084fe200078c10ff */
[----:B------:R2:W-:Y:S01]  /*5fc0*/  @P5 STG.E desc[UR14][R30.64], R25 ;  /* 0x000000191e005986 */ /* 0x0005e2000c10190e */
[----:B-1----:R-:W-:Y:S02]  /*5fd0*/  LEA R6, P4, R34, R35, 0x2 ;  /* 0x0000002322067211 */ /* 0x002fe400078810ff */
[C---:B------:R-:W-:Y:S01]  /*5fe0*/  ISETP.LT.AND P5, PT, R104.reuse, R5, !P0 ;  /* 0x000000056800720c */ /* 0x040fe200047a1270 */
[----:B------:R-:W-:Y:S01]  /*5ff0*/  IMAD R104, R104, R65, RZ ;  /* 0x0000004168687224 */ /* 0x000fe200078e02ff */
[-C--:B------:R-:W-:Y:S01]  /*6000*/  LEA.HI.X.SX32 R33, R0, R75.reuse, 0x2, P6 ;  /* 0x0000004b00217211 */ /* 0x080fe200030f16ff */
[----:B------:R-:W-:Y:S01]  /*6010*/  IMAD R0, R65, 0x2, R4 ;  /* 0x0000000241007824 */ /* 0x000fe200078e0204 */
[----:B------:R-:W-:-:S02]  /*6020*/  LEA.HI.X.SX32 R7, R34, R75, 0x2, P4 ;  /* 0x0000004b22077211 */ /* 0x000fc400020f16ff */
[----:B---3--:R-:W-:Y:S01]  /*6030*/  LEA R2, P4, R104, R35, 0x2 ;  /* 0x0000002368027211 */ /* 0x008fe200078810ff */
[----:B------:R-:W-:Y:S01]  /*6040*/  @P2 STG.E desc[UR14][R32.64], R26 ;  /* 0x0000001a20002986 */ /* 0x000fe2000c10190e */
[C---:B------:R-:W-:Y:S01]  /*6050*/  ISETP.LT.AND P2, PT, R102.reuse, R5, !P0 ;  /* 0x000000056600720c */ /* 0x040fe20004741270 */
[----:B------:R-:W-:Y:S01]  /*6060*/  IMAD R102, R102, R65, RZ ;  /* 0x0000004166667224 */ /* 0x000fe200078e02ff */
[----:B------:R-:W-:Y:S01]  /*6070*/  LEA.HI.X.SX32 R3, R104, R75, 0x2, P4 ;  /* 0x0000004b68037211 */ /* 0x000fe200020f16ff */
[----:B------:R1:W-:Y:S01]  /*6080*/  @P3 STG.E desc[UR14][R6.64], R27 ;  /* 0x0000001b06003986 */ /* 0x0003e2000c10190e */
[C---:B------:R-:W-:Y:S01]  /*6090*/  ISETP.LT.AND P3, PT, R100.reuse, R5, !P0 ;  /* 0x000000056400720c */ /* 0x040fe20004761270 */
[----:B------:R-:W-:Y:S01]  /*60a0*/  IMAD R100, R100, R65, RZ ;  /* 0x0000004164647224 */ /* 0x000fe200078e02ff */
[----:B------:R-:W-:Y:S01]  /*60b0*/  LEA R28, P6, R102, R35, 0x2 ;  /* 0x00000023661c7211 */ /* 0x000fe200078c10ff */
[----:B----4-:R3:W-:Y:S01]  /*60c0*/  @P5 STG.E desc[UR14][R2.64], R20 ;  /* 0x0000001402005986 */ /* 0x0107e2000c10190e */
[C---:B------:R-:W-:Y:S01]  /*60d0*/  ISETP.LT.AND P4, PT, R98.reuse, R5, !P0 ;  /* 0x000000056200720c */ /* 0x040fe20004781270 */
[----:B------:R-:W-:Y:S01]  /*60e0*/  IMAD R98, R98, R65, RZ ;  /* 0x0000004162627224 */ /* 0x000fe200078e02ff */
[----:B------:R-:W-:-:S02]  /*60f0*/  LEA R24, P5, R100, R35, 0x2 ;  /* 0x0000002364187211 */ /* 0x000fc400078a10ff */
[-C--:B------:R-:W-:Y:S02]  /*6100*/  LEA.HI.X.SX32 R29, R102, R75.reuse, 0x2, P6 ;  /* 0x0000004b661d7211 */ /* 0x080fe400030f16ff */
[----:B--2---:R-:W-:Y:S02]  /*6110*/  LEA.HI.X.SX32 R25, R100, R75, 0x2, P5 ;  /* 0x0000004b64197211 */ /* 0x004fe400028f16ff */
[----:B-1----:R-:W-:Y:S01]  /*6120*/  LEA R6, P6, R98, R35, 0x2 ;  /* 0x0000002362067211 */ /* 0x002fe200078c10ff */
[----:B------:R1:W-:Y:S01]  /*6130*/  @P2 STG.E desc[UR14][R28.64], R21 ;  /* 0x000000151c002986 */ /* 0x0003e2000c10190e */
[----:B------:R-:W-:Y:S02]  /*6140*/  ISETP.LT.AND P5, PT, R96, R5, !P0 ;  /* 0x000000056000720c */ /* 0x000fe400047a1270 */
[----:B------:R-:W-:Y:S01]  /*6150*/  LEA.HI.X.SX32 R7, R98, R75, 0x2, P6 ;  /* 0x0000004b62077211 */ /* 0x000fe200030f16ff */
[----:B------:R2:W-:Y:S01]  /*6160*/  @P3 STG.E desc[UR14][R24.64], R22 ;  /* 0x0000001618003986 */ /* 0x0005e2000c10190e */
[----:B---3--:R-:W-:-:S02]  /*6170*/  LEA R2, P3, R4, R35, 0x2 ;  /* 0x0000002304027211 */ /* 0x008fc400078610ff */
[----:B------:R-:W-:Y:S01]  /*6180*/  LEA R20, P6, R0, R35, 0x2 ;  /* 0x0000002300147211 */ /* 0x000fe200078c10ff */
[----:B------:R3:W-:Y:S01]  /*6190*/  @P4 STG.E desc[UR14][R6.64], R23 ;  /* 0x0000001706004986 */ /* 0x0007e2000c10190e */
[----:B------:R-:W-:Y:S01]  /*61a0*/  LEA.HI.X.SX32 R3, R4, R75, 0x2, P3 ;  /* 0x0000004b04037211 */ /* 0x000fe200018f16ff */
[C---:B------:R-:W-:Y:S01]  /*61b0*/  IMAD R4, R65.reuse, 0x2, R0 ;  /* 0x0000000241047824 */ /* 0x040fe200078e0200 */
[-C--:B------:R-:W-:Y:S02]  /*61c0*/  ISETP.LT.AND P2, PT, R94, R5.reuse, !P0 ;  /* 0x000000055e00720c */ /* 0x080fe40004741270 */
[----:B------:R-:W-:Y:S01]  /*61d0*/  ISETP.LT.AND P4, PT, R92, R5, !P0 ;  /* 0x000000055c00720c */ /* 0x000fe20004781270 */
[----:B-----5:R4:W-:Y:S01]  /*61e0*/  @P5 STG.E desc[UR14][R2.64], R16 ;  /* 0x0000001002005986 */ /* 0x0209e2000c10190e */
[----:B-1----:R-:W-:Y:S01]  /*61f0*/  LEA.HI.X.SX32 R21, R0, R75, 0x2, P6 ;  /* 0x0000004b00157211 */ /* 0x002fe200030f16ff */
[----:B------:R-:W-:Y:S01]  /*6200*/  IMAD R0, R65, 0x2, R4 ;  /* 0x0000000241007824 */ /* 0x000fe200078e0204 */
[----:B--2---:R-:W-:-:S02]  /*6210*/  LEA R24, P5, R4, R35, 0x2 ;  /* 0x0000002304187211 */ /* 0x004fc400078a10ff */
[----:B------:R-:W-:Y:S02]  /*6220*/  ISETP.LT.AND P3, PT, R90, R5, !P0 ;  /* 0x000000055a00720c */ /* 0x000fe40004761270 */
[----:B---3--:R-:W-:Y:S02]  /*6230*/  LEA R6, P6, R0, R35, 0x2 ;  /* 0x0000002300067211 */ /* 0x008fe400078c10ff */
[----:B------:R-:W-:Y:S01]  /*6240*/  LEA.HI.X.SX32 R25, R4, R75, 0x2, P5 ;  /* 0x0000004b04197211 */ /* 0x000fe200028f16ff */
[C---:B------:R-:W-:Y:S01]  /*6250*/  IMAD R4, R65.reuse, 0x2, R0 ;  /* 0x0000000241047824 */ /* 0x040fe200078e0200 */
[----:B------:R-:W-:Y:S01]  /*6260*/  ISETP.LT.AND P5, PT, R88, R5, !P0 ;  /* 0x000000055800720c */ /* 0x000fe200047a1270 */
[----:B------:R1:W-:Y:S01]  /*6270*/  @P2 STG.E desc[UR14][R20.64], R17 ;  /* 0x0000001114002986 */ /* 0x0003e2000c10190e */
[----:B------:R-:W-:Y:S01]  /*6280*/  LEA.HI.X.SX32 R7, R0, R75, 0x2, P6 ;  /* 0x0000004b00077211 */ /* 0x000fe200030f16ff */
[----:B------:R-:W-:Y:S01]  /*6290*/  IMAD R0, R65, 0x2, R4 ;  /* 0x0000000241007824 */ /* 0x000fe200078e0204 */
[----:B------:R-:W-:Y:S01]  /*62a0*/  ISETP.LT.AND P2, PT, R84, R5, !P0 ;  /* 0x000000055400720c */ /* 0x000fe20004741270 */
[----:B------:R-:W-:Y:S01]  /*62b0*/  @P4 STG.E desc[UR14][R24.64], R18 ;  /* 0x0000001218004986 */ /* 0x000fe2000c10190e */
[----:B----4-:R-:W-:-:S02]  /*62c0*/  LEA R2, P4, R4, R35, 0x2 ;  /* 0x0000002304027211 */ /* 0x010fc400078810ff */
[----:B------:R-:W-:Y:S01]  /*62d0*/  LEA R16, P6, R0, R35, 0x2 ;  /* 0x0000002300107211 */ /* 0x000fe200078c10ff */
[----:B------:R2:W-:Y:S01]  /*62e0*/  @P3 STG.E desc[UR14][R6.64], R19 ;  /* 0x0000001306003986 */ /* 0x0005e2000c10190e */
[----:B------:R-:W-:Y:S01]  /*62f0*/  LEA.HI.X.SX32 R3, R4, R75, 0x2, P4 ;  /* 0x0000004b04037211 */ /* 0x000fe200020f16ff */
[C---:B------:R-:W-:Y:S01]  /*6300*/  IMAD R4, R65.reuse, 0x2, R0 ;  /* 0x0000000241047824 */ /* 0x040fe200078e0200 */
[----:B------:R-:W-:Y:S02]  /*6310*/  ISETP.LT.AND P4, PT, R80, R5, !P0 ;  /* 0x000000055000720c */ /* 0x000fe40004781270 */
[----:B-1----:R-:W-:Y:S01]  /*6320*/  LEA.HI.X.SX32 R17, R0, R75, 0x2, P6 ;  /* 0x0000004b00117211 */ /* 0x002fe200030f16ff */
[----:B------:R1:W-:Y:S01]  /*6330*/  @P5 STG.E desc[UR14][R2.64], R12 ;  /* 0x0000000c02005986 */ /* 0x0003e2000c10190e */
[----:B------:R-:W-:Y:S01]  /*6340*/  IMAD R0, R65, 0x2, R4 ;  /* 0x0000000241007824 */ /* 0x000fe200078e0204 */
[----:B------:R-:W-:Y:S02]  /*6350*/  LEA R20, P5, R4, R35, 0x2 ;  /* 0x0000002304147211 */ /* 0x000fe400078a10ff */
[----:B------:R-:W3:Y:S01]  /*6360*/  LDS.128 R80, [R82] ;  /* 0x0000000052507984 */ /* 0x000ee20000000c00 */
[----:B------:R-:W-:-:S02]  /*6370*/  ISETP.LT.AND P3, PT, R78, R5, !P0 ;  /* 0x000000054e00720c */ /* 0x000fc40004761270 */
[----:B--2---:R-:W-:Y:S01]  /*6380*/  LEA R6, P6, R0, R35, 0x2 ;  /* 0x0000002300067211 */ /* 0x004fe200078c10ff */
[----:B------:R2:W-:Y:S01]  /*6390*/  @P2 STG.E desc[UR14][R16.64], R13 ;  /* 0x0000000d10002986 */ /* 0x0005e2000c10190e */
[-C--:B------:R-:W-:Y:S01]  /*63a0*/  LEA.HI.X.SX32 R21, R4, R75.reuse, 0x2, P5 ;  /* 0x0000004b04157211 */ /* 0x080fe200028f16ff */
[C---:B------:R-:W-:Y:S01]  /*63b0*/  IMAD R4, R65.reuse, 0x2, R0 ;  /* 0x0000000241047824 */ /* 0x040fe200078e0200 */
[----:B------:R-:W-:Y:S02]  /*63c0*/  LEA.HI.X.SX32 R7, R0, R75, 0x2, P6 ;  /* 0x0000004b00077211 */ /* 0x000fe400030f16ff */
[-C--:B------:R-:W-:Y:S01]  /*63d0*/  ISETP.LT.AND P5, PT, R76, R5.reuse, !P0 ;  /* 0x000000054c00720c */ /* 0x080fe200047a1270 */
[----:B------:R-:W-:Y:S01]  /*63e0*/  IMAD R0, R65, 0x2, R4 ;  /* 0x0000000241007824 */ /* 0x000fe200078e0204 */
[----:B------:R-:W-:Y:S01]  /*63f0*/  ISETP.LT.AND P2, PT, R74, R5, !P0 ;  /* 0x000000054a00720c */ /* 0x000fe20004741270 */
[----:B------:R4:W-:Y:S01]  /*6400*/  @P4 STG.E desc[UR14][R20.64], R14 ;  /* 0x0000000e14004986 */ /* 0x0009e2000c10190e */
[----:B-1----:R-:W-:-:S02]  /*6410*/  LEA R2, P4, R4, R35, 0x2 ;  /* 0x0000002304027211 */ /* 0x002fc400078810ff */
[----:B------:R-:W-:Y:S01]  /*6420*/  LEA R12, P6, R0, R35, 0x2 ;  /* 0x00000023000c7211 */ /* 0x000fe200078c10ff */
[C---:B--2---:R-:W-:Y:S01]  /*6430*/  IMAD R16, R65.reuse, 0x2, R0 ;  /* 0x0000000241107824 */ /* 0x044fe200078e0200 */
[-C--:B------:R-:W-:Y:S01]  /*6440*/  LEA.HI.X.SX32 R3, R4, R75.reuse, 0x2, P4 ;  /* 0x0000004b04037211 */ /* 0x080fe200020f16ff */
[----:B------:R1:W-:Y:S01]  /*6450*/  @P3 STG.E desc[UR14][R6.64], R15 ;  /* 0x0000000f06003986 */ /* 0x0003e2000c10190e */
[----:B------:R-:W-:Y:S01]  /*6460*/  LEA.HI.X.SX32 R13, R0, R75, 0x2, P6 ;  /* 0x0000004b000d7211 */ /* 0x000fe200030f16ff */
[C---:B------:R-:W-:Y:S01]  /*6470*/  IMAD R4, R65.reuse, 0x2, R16 ;  /* 0x0000000241047824 */ /* 0x040fe200078e0210 */
[-C--:B------:R-:W-:Y:S01]  /*6480*/  ISETP.LT.AND P4, PT, R70, R5.reuse, !P0 ;  /* 0x000000054600720c */ /* 0x080fe20004781270 */
[----:B------:R2:W-:Y:S01]  /*6490*/  @P5 STG.E desc[UR14][R2.64], R8 ;  /* 0x0000000802005986 */ /* 0x0005e2000c10190e */
[-C--:B------:R-:W-:Y:S01]  /*64a0*/  ISETP.LT.AND P5, PT, R72, R5.reuse, !P0 ;  /* 0x000000054800720c */ /* 0x080fe200047a1270 */
[C---:B------:R-:W-:Y:S01]  /*64b0*/  IMAD R0, R65.reuse, 0x2, R4 ;  /* 0x0000000241007824 */ /* 0x040fe200078e0204 */
[----:B------:R-:W-:Y:S01]  /*64c0*/  ISETP.LT.AND P3, PT, R68, R5, !P0 ;  /* 0x000000054400720c */ /* 0x000fe20004761270 */
[----:B------:R5:W-:Y:S01]  /*64d0*/  @P2 STG.E desc[UR14][R12.64], R9 ;  /* 0x000000090c002986 */ /* 0x000be2000c10190e */
[-C--:B----4-:R-:W-:Y:S01]  /*64e0*/  LEA R14, P2, R4, R35.reuse, 0x2 ;  /* 0x00000023040e7211 */ /* 0x090fe200078410ff */
[----:B------:R-:W-:Y:S01]  /*64f0*/  IMAD R19, R65, 0x2, R0 ;  /* 0x0000000241137824 */ /* 0x000fe200078e0200 */
[----:B-1----:R-:W-:-:S02]  /*6500*/  LEA R6, P6, R16, R35, 0x2 ;  /* 0x0000002310067211 */ /* 0x002fc400078c10ff */
[----:B------:R-:W-:Y:S01]  /*6510*/  LEA.HI.X.SX32 R15, R4, R75, 0x2, P2 ;  /* 0x0000004b040f7211 */ /* 0x000fe200010f16ff */
[----:B------:R-:W-:Y:S01]  /*6520*/  IMAD R20, R65, 0x2, R19 ;  /* 0x0000000241147824 */ /* 0x000fe200078e0213 */
[C---:B--2---:R-:W-:Y:S02]  /*6530*/  LEA R2, P2, R19.reuse, R35, 0x2 ;  /* 0x0000002313027211 */ /* 0x044fe400078410ff */
[-C--:B------:R-:W-:Y:S02]  /*6540*/  LEA.HI.X.SX32 R7, R16, R75.reuse, 0x2, P6 ;  /* 0x0000004b10077211 */ /* 0x080fe400030f16ff */
[----:B------:R-:W-:Y:S02]  /*6550*/  LEA.HI.X.SX32 R3, R19, R75, 0x2, P2 ;  /* 0x0000004b13037211 */ /* 0x000fe400010f16ff */
[----:B------:R-:W-:Y:S01]  /*6560*/  LEA R16, P6, R0, R35, 0x2 ;  /* 0x0000002300107211 */ /* 0x000fe200078c10ff */
[----:B------:R5:W-:Y:S01]  /*6570*/  @P5 STG.E desc[UR14][R6.64], R10 ;  /* 0x0000000a06005986 */ /* 0x000be2000c10190e */
[----:B------:R-:W-:-:S02]  /*6580*/  ISETP.LT.AND P2, PT, R66, R5, !P0 ;  /* 0x000000054200720c */ /* 0x000fc40004741270 */
[----:B------:R-:W-:Y:S01]  /*6590*/  ISETP.LT.AND P0, PT, R64, R5, !P0 ;  /* 0x000000054000720c */ /* 0x000fe20004701270 */
[----:B------:R5:W-:Y:S01]  /*65a0*/  @P4 STG.E desc[UR14][R14.64], R11 ;  /* 0x0000000b0e004986 */ /* 0x000be2000c10190e */
[----:B------:R-:W-:Y:S01]  /*65b0*/  LEA.HI.X.SX32 R17, R0, R75, 0x2, P6 ;  /* 0x0000004b00117211 */ /* 0x000fe200030f16ff */
[----:B------:R-:W-:Y:S01]  /*65c0*/  IMAD R0, R65, 0x2, R20 ;  /* 0x0000000241007824 */ /* 0x000fe200078e0214 */
[----:B------:R-:W-:-:S03]  /*65d0*/  LEA R18, P6, R20, R35, 0x2 ;  /* 0x0000002314127211 */ /* 0x000fc600078c10ff */
[----:B---3--:R5:W-:Y:S01]  /*65e0*/  @P3 STG.E desc[UR14][R16.64], R80 ;  /* 0x0000005010003986 */ /* 0x008be2000c10190e */
[----:B------:R-:W-:Y:S02]  /*65f0*/  LEA.HI.X.SX32 R19, R20, R75, 0x2, P6 ;  /* 0x0000004b14137211 */ /* 0x000fe400030f16ff */
[C---:B------:R-:W-:Y:S01]  /*6600*/  LEA R4, P6, R0.reuse, R35, 0x2 ;  /* 0x0000002300047211 */ /* 0x040fe200078c10ff */
[----:B------:R5:W-:Y:S03]  /*6610*/  @P2 STG.E desc[UR14][R2.64], R81 ;  /* 0x0000005102002986 */ /* 0x000be6000c10190e */
[----:B------:R-:W-:Y:S01]  /*6620*/  LEA.HI.X.SX32 R5, R0, R75, 0x2, P6 ;  /* 0x0000004b00057211 */ /* 0x000fe200030f16ff */
[----:B------:R5:W-:Y:S01]  /*6630*/  @P1 STG.E desc[UR14][R18.64], R82 ;  /* 0x0000005212001986 */ /* 0x000be2000c10190e */
[----:B------:R-:W-:Y:S07]  /*6640*/  @!P0 EXIT ;  /* 0x000000000000894d */ /* 0x000fee0003800000 */
[----:B------:R-:W-:Y:S01]  /*6650*/  STG.E desc[UR14][R4.64], R83 ;  /* 0x0000005304007986 */ /* 0x000fe2000c10190e */
[----:B------:R-:W-:Y:S05]  /*6660*/  EXIT ;  /* 0x000000000000794d */ /* 0x000fea0003800000 */
.L_x_2:
[----:B------:R-:W-:-:S00]  /*6670*/  BRA `(.L_x_2) ;  /* 0xfffffffc00fc7947 */ /* 0x000fc0000383ffff */
[----:B------:R-:W-:-:S00]  /*6680*/  NOP ;  /* 0x0000000000007918 */ /* 0x000fc00000000000 */
[----:B------:R-:W-:-:S00]  /*6690*/  NOP ;  /* 0x0000000000007918 */ /* 0x000fc00000000000 */
[----:B------:R-:W-:-:S00]  /*66a0*/  NOP ;  /* 0x0000000000007918 */ /* 0x000fc00000000000 */
[----:B------:R-:W-:-:S00]  /*66b0*/  NOP ;  /* 0x0000000000007918 */ /* 0x000fc00000000000 */
[----:B------:R-:W-:-:S00]  /*66c0*/  NOP ;  /* 0x0000000000007918 */ /* 0x000fc00000000000 */
[----:B------:R-:W-:-:S00]  /*66d0*/  NOP ;  /* 0x0000000000007918 */ /* 0x000fc00000000000 */
[----:B------:R-:W-:-:S00]  /*66e0*/  NOP ;  /* 0x0000000000007918 */ /* 0x000fc00000000000 */
[----:B------:R-:W-:-:S00]  /*66f0*/  NOP ;  /* 0x0000000000007918 */ /* 0x000fc00000000000 */
.L_x_3:


//--------------------- .nv.shared.matmul_kernel  --------------------------
	.section	.nv.shared.matmul_kernel,"aw",@nobits
	.sectionflags	@""
	.align	16
	.zero		1024


//--------------------- .nv.shared.reserved.0     --------------------------
	.section	.nv.shared.reserved.0,"aw",@nobits
	.weak		__nv_reservedSMEM_offset_0_alias
	.size		__nv_reservedSMEM_offset_0_alias, 0, 0
	.other		__nv_reservedSMEM_offset_0_alias,@"STO_CUDA_RESERVED_SHARED STV_DEFAULT"
__nv_reservedSMEM_offset_0_alias:
	.zero		0


//--------------------- .nv.constant0.matmul_kernel --------------------------
	.section	.nv.constant0.matmul_kernel,"a",@progbits
	.sectionflags	@""
	.align	4
.nv.constant0.matmul_kernel:
	.zero		608


//--------------------- SYMBOLS --------------------------

	.type		.nv.reservedSmem.offset0,@object
	.size		.nv.reservedSmem.offset0,0x4
